	.target	sm_100a

	.elftype	@"ET_EXEC"


//--------------------- .note.nv.tkinfo           --------------------------
	.section	.note.nv.tkinfo,"",@"SHT_NOTE"
	.sectionflags	@"SHF_NOTE_NV_TKINFO"
	.tkinfo
        /*0018*/ 	.word	0x00000002
        /*0030*/ 	.string	""
        /*0030*/ 	.string	"ptxas"
        /*0030*/ 	.string	"Cuda compilation tools, release 13.0, V13.0.88"
        /*0030*/ 	.string	"Build cuda_13.0.r13.0/compiler.36424714_0"
        /*0030*/ 	.string	"-arch sm_100a -m 64 "



//--------------------- .note.nv.cuinfo           --------------------------
	.section	.note.nv.cuinfo,"",@"SHT_NOTE"
	.sectionflags	@"SHF_NOTE_NV_CUINFO"
        /*0018*/ 	.short	0x0002
        /*001a*/ 	.short	0x0064
        /*001c*/ 	.short	0x0082
	.zero		2


//--------------------- .nv.info                  --------------------------
	.section	.nv.info,"",@"SHT_CUDA_INFO"
	.align	4


	//----- nvinfo : EIATTR_REGCOUNT
	.align		4
        /*0000*/ 	.byte	0x04, 0x2f
        /*0002*/ 	.short	(.L_19 - .L_18)
	.align		4
.L_18:
        /*0004*/ 	.word	index@(_ZN7cutlass13device_kernelINS_4gemm6kernel13GemmUniversalIN4cute5tupleIJiiiiEEENS1_10collective13CollectiveMmaINS1_35MainloopSm100TmaUmmaWarpSpecializedILi6ELi2ELi4ENS5_IJNS4_1CILi1EEESB_SB_EEEEENS5_IJNSA_ILi128EEESE_SE_EEENS_12float_e4m3_tENS5_IJlSB_lEEESG_SH_NS4_8TiledMMAINS4_8MMA_AtomIJNS4_10MMA_TraitsINS4_19SM100_MMA_F8F6F4_SSEJSG_SG_fSE_SE_NS4_17integral_constantINS4_4UMMA5MajorELSO_0EEESP_NSM_INSN_7ScaleInELSQ_0EEESR_EEEEEENS4_6LayoutISC_NS5_IJNSA_ILi0EEESV_SV_EEEEENS5_IJNS4_10UnderscoreESY_SY_EEEEENS4_13SM90_TMA_LOADENS4_14ComposedLayoutINS4_7SwizzleILi3ELi4ELi3EEENS4_18smem_ptr_flag_bitsILi8EEENSU_INS5_IJNSA_ILi8EEESE_EEENS5_IJSE_SB_EEEEEEEvNS4_8identityES11_S1B_vS1C_EENS_8epilogue10collective18CollectiveEpilogueINS1E_23Sm100TmaWarpSpecializedILi2ELi2ELi64ELb0ELb0EEEJSF_NS5_IJNSU_ISE_SB_EENSU_INSA_ILi64EEESB_EEEEESG_SH_SG_SH_NS1E_6fusion15FusionCallbacksIS1I_NS1N_17LinearCombinationISG_fSG_fLNS_15FloatRoundStyleE2EEESF_S1M_JEEENS4_5SM1004TMEM4LOAD26SM100_TMEM_LOAD_32dp32b64xES11_NS12_INS13_ILi2ELi4ELi3EEES16_NSU_INS5_IJS17_S1K_EEENS5_IJS1K_SB_EEEEEEENS4_39AutoVectorizingCopyWithAssumedAlignmentILi128EEENS4_14SM90_TMA_STOREES21_S23_S23_EEEvvEEEEvNT_6ParamsE)
        /*0008*/ 	.word	0x000000e0


	//----- nvinfo : EIATTR_FRAME_SIZE
	.align		4
.L_19:
        /*000c*/ 	.byte	0x04, 0x11
        /*000e*/ 	.short	(.L_21 - .L_20)
	.align		4
.L_20:
        /*0010*/ 	.word	index@($__internal_2_$__cuda_sm10x_tcgen05_guardrail_trap_unallocated_columns_being_dealloced)
        /*0014*/ 	.word	0x00000000


	//----- nvinfo : EIATTR_FRAME_SIZE
	.align		4
.L_21:
        /*0018*/ 	.byte	0x04, 0x11
        /*001a*/ 	.short	(.L_23 - .L_22)
	.align		4
.L_22:
        /*001c*/ 	.word	index@($__internal_1_$__cuda_sm10x_tcgen05_guardrail_trap_phase_invalid_during_alloc)
        /*0020*/ 	.word	0x00000000


	//----- nvinfo : EIATTR_FRAME_SIZE
	.align		4
.L_23:
        /*0024*/ 	.byte	0x04, 0x11
        /*0026*/ 	.short	(.L_25 - .L_24)
	.align		4
.L_24:
        /*0028*/ 	.word	index@($__internal_0_$__cuda_sm10x_tcgen05_guardrail_trap_col_being_dealloced_not_returned_by_alloc)
        /*002c*/ 	.word	0x00000000


	//----- nvinfo : EIATTR_FRAME_SIZE
	.align		4
.L_25:
        /*0030*/ 	.byte	0x04, 0x11
        /*0032*/ 	.short	(.L_27 - .L_26)
	.align		4
.L_26:
        /*0034*/ 	.word	index@(_ZN7cutlass13device_kernelINS_4gemm6kernel13GemmUniversalIN4cute5tupleIJiiiiEEENS1_10collective13CollectiveMmaINS1_35MainloopSm100TmaUmmaWarpSpecializedILi6ELi2ELi4ENS5_IJNS4_1CILi1EEESB_SB_EEEEENS5_IJNSA_ILi128EEESE_SE_EEENS_12float_e4m3_tENS5_IJlSB_lEEESG_SH_NS4_8TiledMMAINS4_8MMA_AtomIJNS4_10MMA_TraitsINS4_19SM100_MMA_F8F6F4_SSEJSG_SG_fSE_SE_NS4_17integral_constantINS4_4UMMA5MajorELSO_0EEESP_NSM_INSN_7ScaleInELSQ_0EEESR_EEEEEENS4_6LayoutISC_NS5_IJNSA_ILi0EEESV_SV_EEEEENS5_IJNS4_10UnderscoreESY_SY_EEEEENS4_13SM90_TMA_LOADENS4_14ComposedLayoutINS4_7SwizzleILi3ELi4ELi3EEENS4_18smem_ptr_flag_bitsILi8EEENSU_INS5_IJNSA_ILi8EEESE_EEENS5_IJSE_SB_EEEEEEEvNS4_8identityES11_S1B_vS1C_EENS_8epilogue10collective18CollectiveEpilogueINS1E_23Sm100TmaWarpSpecializedILi2ELi2ELi64ELb0ELb0EEEJSF_NS5_IJNSU_ISE_SB_EENSU_INSA_ILi64EEESB_EEEEESG_SH_SG_SH_NS1E_6fusion15FusionCallbacksIS1I_NS1N_17LinearCombinationISG_fSG_fLNS_15FloatRoundStyleE2EEESF_S1M_JEEENS4_5SM1004TMEM4LOAD26SM100_TMEM_LOAD_32dp32b64xES11_NS12_INS13_ILi2ELi4ELi3EEES16_NSU_INS5_IJS17_S1K_EEENS5_IJS1K_SB_EEEEEEENS4_39AutoVectorizingCopyWithAssumedAlignmentILi128EEENS4_14SM90_TMA_STOREES21_S23_S23_EEEvvEEEEvNT_6ParamsE)
        /*0038*/ 	.word	0x00000000


	//----- nvinfo : EIATTR_MIN_STACK_SIZE
	.align		4
.L_27:
        /*003c*/ 	.byte	0x04, 0x12
        /*003e*/ 	.short	(.L_29 - .L_28)
	.align		4
.L_28:
        /*0040*/ 	.word	index@(_ZN7cutlass13device_kernelINS_4gemm6kernel13GemmUniversalIN4cute5tupleIJiiiiEEENS1_10collective13CollectiveMmaINS1_35MainloopSm100TmaUmmaWarpSpecializedILi6ELi2ELi4ENS5_IJNS4_1CILi1EEESB_SB_EEEEENS5_IJNSA_ILi128EEESE_SE_EEENS_12float_e4m3_tENS5_IJlSB_lEEESG_SH_NS4_8TiledMMAINS4_8MMA_AtomIJNS4_10MMA_TraitsINS4_19SM100_MMA_F8F6F4_SSEJSG_SG_fSE_SE_NS4_17integral_constantINS4_4UMMA5MajorELSO_0EEESP_NSM_INSN_7ScaleInELSQ_0EEESR_EEEEEENS4_6LayoutISC_NS5_IJNSA_ILi0EEESV_SV_EEEEENS5_IJNS4_10UnderscoreESY_SY_EEEEENS4_13SM90_TMA_LOADENS4_14ComposedLayoutINS4_7SwizzleILi3ELi4ELi3EEENS4_18smem_ptr_flag_bitsILi8EEENSU_INS5_IJNSA_ILi8EEESE_EEENS5_IJSE_SB_EEEEEEEvNS4_8identityES11_S1B_vS1C_EENS_8epilogue10collective18CollectiveEpilogueINS1E_23Sm100TmaWarpSpecializedILi2ELi2ELi64ELb0ELb0EEEJSF_NS5_IJNSU_ISE_SB_EENSU_INSA_ILi64EEESB_EEEEESG_SH_SG_SH_NS1E_6fusion15FusionCallbacksIS1I_NS1N_17LinearCombinationISG_fSG_fLNS_15FloatRoundStyleE2EEESF_S1M_JEEENS4_5SM1004TMEM4LOAD26SM100_TMEM_LOAD_32dp32b64xES11_NS12_INS13_ILi2ELi4ELi3EEES16_NSU_INS5_IJS17_S1K_EEENS5_IJS1K_SB_EEEEEEENS4_39AutoVectorizingCopyWithAssumedAlignmentILi128EEENS4_14SM90_TMA_STOREES21_S23_S23_EEEvvEEEEvNT_6ParamsE)
        /*0044*/ 	.word	0x00000000
.L_29:


//--------------------- .nv.compat                --------------------------
	.section	.nv.compat,"",@"SHT_CUDA_COMPAT_INFO"
	.align	4
        /*0000*/ 	.byte	0x02, 0x09, 0x01, 0x00, 0x02, 0x02, 0x02, 0x00, 0x02, 0x05, 0x05, 0x00, 0x03, 0x07, 0x01, 0x01
        /*0010*/ 	.byte	0x02, 0x03, 0x01, 0x00, 0x02, 0x06, 0x01, 0x00, 0x04, 0x0b, 0x08, 0x00, 0x09, 0x00, 0x00, 0x00
        /*0020*/ 	.byte	0x00, 0x00, 0x00, 0x00


//--------------------- .nv.info._ZN7cutlass13device_kernelINS_4gemm6kernel13GemmUniversalIN4cute5tupleIJiiiiEEENS1_10collective13CollectiveMmaINS1_35MainloopSm100TmaUmmaWarpSpecializedILi6ELi2ELi4ENS5_IJNS4_1CILi1EEESB_SB_EEEEENS5_IJNSA_ILi128EEESE_SE_EEENS_12float_e4m3_tENS5_IJlSB_lEEESG_SH_NS4_8TiledMMAINS4_8MMA_AtomIJNS4_10MMA_TraitsINS4_19SM100_MMA_F8F6F4_SSEJSG_SG_fSE_SE_NS4_17integral_constantINS4_4UMMA5MajorELSO_0EEESP_NSM_INSN_7ScaleInELSQ_0EEESR_EEEEEENS4_6LayoutISC_NS5_IJNSA_ILi0EEESV_SV_EEEEENS5_IJNS4_10UnderscoreESY_SY_EEEEENS4_13SM90_TMA_LOADENS4_14ComposedLayoutINS4_7SwizzleILi3ELi4ELi3EEENS4_18smem_ptr_flag_bitsILi8EEENSU_INS5_IJNSA_ILi8EEESE_EEENS5_IJSE_SB_EEEEEEEvNS4_8identityES11_S1B_vS1C_EENS_8epilogue10collective18CollectiveEpilogueINS1E_23Sm100TmaWarpSpecializedILi2ELi2ELi64ELb0ELb0EEEJSF_NS5_IJNSU_ISE_SB_EENSU_INSA_ILi64EEESB_EEEEESG_SH_SG_SH_NS1E_6fusion15FusionCallbacksIS1I_NS1N_17LinearCombinationISG_fSG_fLNS_15FloatRoundStyleE2EEESF_S1M_JEEENS4_5SM1004TMEM4LOAD26SM100_TMEM_LOAD_32dp32b64xES11_NS12_INS13_ILi2ELi4ELi3EEES16_NSU_INS5_IJS17_S1K_EEENS5_IJS1K_SB_EEEEEEENS4_39AutoVectorizingCopyWithAssumedAlignmentILi128EEENS4_14SM90_TMA_STOREES21_S23_S23_EEEvvEEEEvNT_6ParamsE --------------------------
	.section	.nv.info._ZN7cutlass13device_kernelINS_4gemm6kernel13GemmUniversalIN4cute5tupleIJiiiiEEENS1_10collective13CollectiveMmaINS1_35MainloopSm100TmaUmmaWarpSpecializedILi6ELi2ELi4ENS5_IJNS4_1CILi1EEESB_SB_EEEEENS5_IJNSA_ILi128EEESE_SE_EEENS_12float_e4m3_tENS5_IJlSB_lEEESG_SH_NS4_8TiledMMAINS4_8MMA_AtomIJNS4_10MMA_TraitsINS4_19SM100_MMA_F8F6F4_SSEJSG_SG_fSE_SE_NS4_17integral_constantINS4_4UMMA5MajorELSO_0EEESP_NSM_INSN_7ScaleInELSQ_0EEESR_EEEEEENS4_6LayoutISC_NS5_IJNSA_ILi0EEESV_SV_EEEEENS5_IJNS4_10UnderscoreESY_SY_EEEEENS4_13SM90_TMA_LOADENS4_14ComposedLayoutINS4_7SwizzleILi3ELi4ELi3EEENS4_18smem_ptr_flag_bitsILi8EEENSU_INS5_IJNSA_ILi8EEESE_EEENS5_IJSE_SB_EEEEEEEvNS4_8identityES11_S1B_vS1C_EENS_8epilogue10collective18CollectiveEpilogueINS1E_23Sm100TmaWarpSpecializedILi2ELi2ELi64ELb0ELb0EEEJSF_NS5_IJNSU_ISE_SB_EENSU_INSA_ILi64EEESB_EEEEESG_SH_SG_SH_NS1E_6fusion15FusionCallbacksIS1I_NS1N_17LinearCombinationISG_fSG_fLNS_15FloatRoundStyleE2EEESF_S1M_JEEENS4_5SM1004TMEM4LOAD26SM100_TMEM_LOAD_32dp32b64xES11_NS12_INS13_ILi2ELi4ELi3EEES16_NSU_INS5_IJS17_S1K_EEENS5_IJS1K_SB_EEEEEEENS4_39AutoVectorizingCopyWithAssumedAlignmentILi128EEENS4_14SM90_TMA_STOREES21_S23_S23_EEEvvEEEEvNT_6ParamsE,"",@"SHT_CUDA_INFO"
	.sectionflags	@""
	.align	4


	//----- nvinfo : EIATTR_CUDA_API_VERSION
	.align		4
        /*0000*/ 	.byte	0x04, 0x37
        /*0002*/ 	.short	(.L_31 - .L_30)
.L_30:
        /*0004*/ 	.word	0x00000082


	//----- nvinfo : EIATTR_KPARAM_INFO
	.align		4
.L_31:
        /*0008*/ 	.byte	0x04, 0x17
        /*000a*/ 	.short	(.L_33 - .L_32)
.L_32:
        /*000c*/ 	.word	0x00000000
        /*0010*/ 	.short	0x0000
        /*0012*/ 	.short	0x0000
        /*0014*/ 	.byte	0x00, 0xf0, 0x01, 0x20


	//----- nvinfo : EIATTR_AT_ENTRY_FRAGMENTS
	.align		4
.L_33:
        /*0018*/ 	.byte	0x04, 0x4f
        /*001a*/ 	.short	(.L_35 - .L_34)


	//   ....[0]....
.L_34:
        /*001c*/ 	.word	0x00000006


	//----- nvinfo : EIATTR_RESERVED_SMEM_USED
	.align		4
.L_35:
        /*0020*/ 	.byte	0x01, 0x41
	.zero		2


	//----- nvinfo : EIATTR_SPARSE_MMA_MASK
	.align		4
        /*0024*/ 	.byte	0x03, 0x50
        /*0026*/ 	.short	0x0000


	//----- nvinfo : EIATTR_TCGEN05_1CTA_USED
	.align		4
        /*0028*/ 	.byte	0x01, 0x51
	.zero		2


	//----- nvinfo : EIATTR_MAXREG_COUNT
	.align		4
        /*002c*/ 	.byte	0x03, 0x1b
        /*002e*/ 	.short	0x00ff


	//----- nvinfo : EIATTR_NUM_BARRIERS
	.align		4
        /*0030*/ 	.byte	0x02, 0x4c
        /*0032*/ 	.byte	0x07
	.zero		1


	//----- nvinfo : EIATTR_EXTERNS
	.align		4
        /*0034*/ 	.byte	0x04, 0x0f
        /*0036*/ 	.short	(.L_37 - .L_36)


	//   ....[0]....
	.align		4
.L_36:
        /*0038*/ 	.word	index@(__assertfail)


	//----- nvinfo : EIATTR_MERCURY_ISA_VERSION
	.align		4
.L_37:
        /*003c*/ 	.byte	0x03, 0x5f
        /*003e*/ 	.short	0x0101


	//----- nvinfo : EIATTR_INT_WARP_WIDE_INSTR_OFFSETS
	.align		4
        /*0040*/ 	.byte	0x04, 0x31
        /*0042*/ 	.short	(.L_39 - .L_38)


	//   ....[0]....
.L_38:
        /*0044*/ 	.word	0x00001dc0


	//   ....[1]....
        /*0048*/ 	.word	0x00003930


	//   ....[2]....
        /*004c*/ 	.word	0x00003950


	//   ....[3]....
        /*0050*/ 	.word	0x00003980


	//   ....[4]....
        /*0054*/ 	.word	0x000042b0


	//   ....[5]....
        /*0058*/ 	.word	0x00004320


	//   ....[6]....
        /*005c*/ 	.word	0x00004500


	//   ....[7]....
        /*0060*/ 	.word	0x00004660


	//----- nvinfo : EIATTR_COOP_GROUP_MASK_REGIDS
	.align		4
.L_39:
        /*0064*/ 	.byte	0x04, 0x29
        /*0066*/ 	.short	(.L_41 - .L_40)


	//   ....[0]....
.L_40:
        /*0068*/ 	.word	0xffffffff


	//   ....[1]....
        /*006c*/ 	.word	0xffffffff


	//   ....[2]....
        /*0070*/ 	.word	0xffffffff


	//   ....[3]....
        /*0074*/ 	.word	0xffffffff


	//   ....[4]....
        /*0078*/ 	.word	0xffffffff


	//   ....[5]....
        /*007c*/ 	.word	0xffffffff


	//   ....[6]....
        /*0080*/ 	.word	0xffffffff


	//   ....[7]....
        /*0084*/ 	.word	0xffffffff


	//   ....[8]....
        /*0088*/ 	.word	0xffffffff


	//   ....[9]....
        /*008c*/ 	.word	0xffffffff


	//   ....[10]....
        /*0090*/ 	.word	0xffffffff


	//   ....[11]....
        /*0094*/ 	.word	0xffffffff


	//   ....[12]....
        /*0098*/ 	.word	0xffffffff


	//----- nvinfo : EIATTR_COOP_GROUP_INSTR_OFFSETS
	.align		4
.L_41:
        /*009c*/ 	.byte	0x04, 0x28
        /*009e*/ 	.short	(.L_43 - .L_42)


	//   ....[0]....
.L_42:
        /*00a0*/ 	.word	0x00000090


	//   ....[1]....
        /*00a4*/ 	.word	0x000004d0


	//   ....[2]....
        /*00a8*/ 	.word	0x00000680


	//   ....[3]....
        /*00ac*/ 	.word	0x000007e0


	//   ....[4]....
        /*00b0*/ 	.word	0x000008e0


	//   ....[5]....
        /*00b4*/ 	.word	0x00000a50


	//   ....[6]....
        /*00b8*/ 	.word	0x00000bf0


	//   ....[7]....
        /*00bc*/ 	.word	0x00001ca0


	//   ....[8]....
        /*00c0*/ 	.word	0x00002ba0


	//   ....[9]....
        /*00c4*/ 	.word	0x00002db0


	//   ....[10]....
        /*00c8*/ 	.word	0x00002de0


	//   ....[11]....
        /*00cc*/ 	.word	0x00003810


	//   ....[12]....
        /*00d0*/ 	.word	0x00003a40


	//----- nvinfo : EIATTR_VRC_CTA_INIT_COUNT
	.align		4
.L_43:
        /*00d4*/ 	.byte	0x02, 0x4a
        /*00d6*/ 	.byte	0x80
	.zero		1


	//----- nvinfo : EIATTR_SYSCALL_OFFSETS
	.align		4
        /*00d8*/ 	.byte	0x04, 0x46
        /*00da*/ 	.short	(.L_45 - .L_44)


	//   ....[0]....
.L_44:
        /*00dc*/ 	.word	0x00005090


	//   ....[1]....
        /*00e0*/ 	.word	0x000051d0


	//   ....[2]....
        /*00e4*/ 	.word	0x00005a30


	//   ....[3]....
        /*00e8*/ 	.word	0x00007040


	//----- nvinfo : EIATTR_MBARRIER_INSTR_OFFSETS
	.align		4
.L_45:
        /*00ec*/ 	.byte	0x04, 0x39
        /*00ee*/ 	.short	(.L_47 - .L_46)


	//   ....[0]....
.L_46:
        /*00f0*/ 	.word	0x000005b0
        /*00f4*/ 	.word	0x000000ff
        /*00f8*/ 	.word	0x00000000
        /*00fc*/ 	.short	0x0100
        /*00fe*/ 	.byte	0x05
	.zero		1


	//   ....[1]....
        /*0100*/ 	.word	0x000005c0
        /*0104*/ 	.word	0x000000ff
        /*0108*/ 	.word	0x00000030
        /*010c*/ 	.short	0x0100
        /*010e*/ 	.byte	0x05
	.zero		1


	//   ....[2]....
        /*0110*/ 	.word	0x000005d0
        /*0114*/ 	.word	0x000000ff
        /*0118*/ 	.word	0x00000008
        /*011c*/ 	.short	0x0100
        /*011e*/ 	.byte	0x05
	.zero		1


	//   ....[3]....
        /*0120*/ 	.word	0x000005e0
        /*0124*/ 	.word	0x000000ff
        /*0128*/ 	.word	0x00000038
        /*012c*/ 	.short	0x0100
        /*012e*/ 	.byte	0x05
	.zero		1


	//   ....[4]....
        /*0130*/ 	.word	0x000005f0
        /*0134*/ 	.word	0x000000ff
        /*0138*/ 	.word	0x00000010
        /*013c*/ 	.short	0x0100
        /*013e*/ 	.byte	0x05
	.zero		1


	//   ....[5]....
        /*0140*/ 	.word	0x00000600
        /*0144*/ 	.word	0x000000ff
        /*0148*/ 	.word	0x00000040
        /*014c*/ 	.short	0x0100
        /*014e*/ 	.byte	0x05
	.zero		1


	//   ....[6]....
        /*0150*/ 	.word	0x00000610
        /*0154*/ 	.word	0x000000ff
        /*0158*/ 	.word	0x00000018
        /*015c*/ 	.short	0x0100
        /*015e*/ 	.byte	0x05
	.zero		1


	//   ....[7]....
        /*0160*/ 	.word	0x00000620
        /*0164*/ 	.word	0x000000ff
        /*0168*/ 	.word	0x00000048
        /*016c*/ 	.short	0x0100
        /*016e*/ 	.byte	0x05
	.zero		1


	//   ....[8]....
        /*0170*/ 	.word	0x00000630
        /*0174*/ 	.word	0x000000ff
        /*0178*/ 	.word	0x00000020
        /*017c*/ 	.short	0x0100
        /*017e*/ 	.byte	0x05
	.zero		1


	//   ....[9]....
        /*0180*/ 	.word	0x00000640
        /*0184*/ 	.word	0x000000ff
        /*0188*/ 	.word	0x00000050
        /*018c*/ 	.short	0x0100
        /*018e*/ 	.byte	0x05
	.zero		1


	//   ....[10]....
        /*0190*/ 	.word	0x00000650
        /*0194*/ 	.word	0x000000ff
        /*0198*/ 	.word	0x00000028
        /*019c*/ 	.short	0x0100
        /*019e*/ 	.byte	0x05
	.zero		1


	//   ....[11]....
        /*01a0*/ 	.word	0x00000660
        /*01a4*/ 	.word	0x000000ff
        /*01a8*/ 	.word	0x00000058
        /*01ac*/ 	.short	0x0100
        /*01ae*/ 	.byte	0x05
	.zero		1


	//   ....[12]....
        /*01b0*/ 	.word	0x00000790
        /*01b4*/ 	.word	0x000000ff
        /*01b8*/ 	.word	0x00000060
        /*01bc*/ 	.short	0x0100
        /*01be*/ 	.byte	0x07
	.zero		1


	//   ....[13]....
        /*01c0*/ 	.word	0x000007a0
        /*01c4*/ 	.word	0x000000ff
        /*01c8*/ 	.word	0x00000070
        /*01cc*/ 	.short	0x0100
        /*01ce*/ 	.byte	0x07
	.zero		1


	//   ....[14]....
        /*01d0*/ 	.word	0x000007b0
        /*01d4*/ 	.word	0x000000ff
        /*01d8*/ 	.word	0x00000068
        /*01dc*/ 	.short	0x0100
        /*01de*/ 	.byte	0x07
	.zero		1


	//   ....[15]....
        /*01e0*/ 	.word	0x000007c0
        /*01e4*/ 	.word	0x000000ff
        /*01e8*/ 	.word	0x00000078
        /*01ec*/ 	.short	0x0100
        /*01ee*/ 	.byte	0x07
	.zero		1


	//   ....[16]....
        /*01f0*/ 	.word	0x000008b0
        /*01f4*/ 	.word	0x000000ff
        /*01f8*/ 	.word	0x00000080
        /*01fc*/ 	.short	0x0100
        /*01fe*/ 	.byte	0x05
	.zero		1


	//   ....[17]....
        /*0200*/ 	.word	0x000008c0
        /*0204*/ 	.word	0x000000ff
        /*0208*/ 	.word	0x00000088
        /*020c*/ 	.short	0x0100
        /*020e*/ 	.byte	0x05
	.zero		1


	//   ....[18]....
        /*0210*/ 	.word	0x00000a00
        /*0214*/ 	.word	0x000000ff
        /*0218*/ 	.word	0x00000090
        /*021c*/ 	.short	0x0100
        /*021e*/ 	.byte	0x05
	.zero		1


	//   ....[19]....
        /*0220*/ 	.word	0x00000a10
        /*0224*/ 	.word	0x000000ff
        /*0228*/ 	.word	0x000000a0
        /*022c*/ 	.short	0x0100
        /*022e*/ 	.byte	0x05
	.zero		1


	//   ....[20]....
        /*0230*/ 	.word	0x00000a20
        /*0234*/ 	.word	0x000000ff
        /*0238*/ 	.word	0x00000098
        /*023c*/ 	.short	0x0100
        /*023e*/ 	.byte	0x05
	.zero		1


	//   ....[21]....
        /*0240*/ 	.word	0x00000a30
        /*0244*/ 	.word	0x000000ff
        /*0248*/ 	.word	0x000000a8
        /*024c*/ 	.short	0x0100
        /*024e*/ 	.byte	0x05
	.zero		1


	//   ....[22]....
        /*0250*/ 	.word	0x00000b60
        /*0254*/ 	.word	0x000000ff
        /*0258*/ 	.word	0x000000b0
        /*025c*/ 	.short	0x0100
        /*025e*/ 	.byte	0x07
	.zero		1


	//   ....[23]....
        /*0260*/ 	.word	0x00000b70
        /*0264*/ 	.word	0x000000ff
        /*0268*/ 	.word	0x000000d0
        /*026c*/ 	.short	0x0100
        /*026e*/ 	.byte	0x07
	.zero		1


	//   ....[24]....
        /*0270*/ 	.word	0x00000b80
        /*0274*/ 	.word	0x000000ff
        /*0278*/ 	.word	0x000000b8
        /*027c*/ 	.short	0x0100
        /*027e*/ 	.byte	0x07
	.zero		1


	//   ....[25]....
        /*0280*/ 	.word	0x00000b90
        /*0284*/ 	.word	0x000000ff
        /*0288*/ 	.word	0x000000d8
        /*028c*/ 	.short	0x0100
        /*028e*/ 	.byte	0x07
	.zero		1


	//   ....[26]....
        /*0290*/ 	.word	0x00000ba0
        /*0294*/ 	.word	0x000000ff
        /*0298*/ 	.word	0x000000c0
        /*029c*/ 	.short	0x0100
        /*029e*/ 	.byte	0x07
	.zero		1


	//   ....[27]....
        /*02a0*/ 	.word	0x00000bb0
        /*02a4*/ 	.word	0x000000ff
        /*02a8*/ 	.word	0x000000e0
        /*02ac*/ 	.short	0x0100
        /*02ae*/ 	.byte	0x07
	.zero		1


	//   ....[28]....
        /*02b0*/ 	.word	0x00000bc0
        /*02b4*/ 	.word	0x000000ff
        /*02b8*/ 	.word	0x000000c8
        /*02bc*/ 	.short	0x0100
        /*02be*/ 	.byte	0x07
	.zero		1


	//   ....[29]....
        /*02c0*/ 	.word	0x00000bd0
        /*02c4*/ 	.word	0x000000ff
        /*02c8*/ 	.word	0x000000e8
        /*02cc*/ 	.short	0x0100
        /*02ce*/ 	.byte	0x07
	.zero		1


	//   ....[30]....
        /*02d0*/ 	.word	0x00000cc0
        /*02d4*/ 	.word	0x000000ff
        /*02d8*/ 	.word	0x000000f0
        /*02dc*/ 	.short	0x0100
        /*02de*/ 	.byte	0x05
	.zero		1


	//   ....[31]....
        /*02e0*/ 	.word	0x00000cd0
        /*02e4*/ 	.word	0x000000ff
        /*02e8*/ 	.word	0x00000100
        /*02ec*/ 	.short	0x0100
        /*02ee*/ 	.byte	0x05
	.zero		1


	//   ....[32]....
        /*02f0*/ 	.word	0x00000ce0
        /*02f4*/ 	.word	0x000000ff
        /*02f8*/ 	.word	0x000000f8
        /*02fc*/ 	.short	0x0100
        /*02fe*/ 	.byte	0x05
	.zero		1


	//   ....[33]....
        /*0300*/ 	.word	0x00000cf0
        /*0304*/ 	.word	0x000000ff
        /*0308*/ 	.word	0x00000108
        /*030c*/ 	.short	0x0100
        /*030e*/ 	.byte	0x05
	.zero		1


	//   ....[34]....
        /*0310*/ 	.word	0x000015c0
        /*0314*/ 	.word	0x00000003
        /*0318*/ 	.word	0x00000100
        /*031c*/ 	.short	0x010a
        /*031e*/ 	.byte	0xff
	.zero		1


	//   ....[35]....
        /*0320*/ 	.word	0x000015f0
        /*0324*/ 	.word	0x00000003
        /*0328*/ 	.word	0x000000f0
        /*032c*/ 	.short	0x0101
        /*032e*/ 	.byte	0xff
	.zero		1


	//   ....[36]....
        /*0330*/ 	.word	0x000016c0
        /*0334*/ 	.word	0x000000ff
        /*0338*/ 	.word	0x00000030
        /*033c*/ 	.short	0x010a
        /*033e*/ 	.byte	0x08
	.zero		1


	//   ....[37]....
        /*0340*/ 	.word	0x00001760
        /*0344*/ 	.word	0x000000ff
        /*0348*/ 	.word	0x00000030
        /*034c*/ 	.short	0x010a
        /*034e*/ 	.byte	0x21
	.zero		1


	//   ....[38]....
        /*0350*/ 	.word	0x000018c0
        /*0354*/ 	.word	0x000000ff
        /*0358*/ 	.word	0x00000030
        /*035c*/ 	.short	0x010a
        /*035e*/ 	.byte	0x08
	.zero		1


	//   ....[39]....
        /*0360*/ 	.word	0x000019b0
        /*0364*/ 	.word	0x000000ff
        /*0368*/ 	.word	0x00000088
        /*036c*/ 	.short	0x0101
        /*036e*/ 	.byte	0x04
	.zero		1


	//   ....[40]....
        /*0370*/ 	.word	0x000019d0
        /*0374*/ 	.word	0x000000ff
        /*0378*/ 	.word	0x00000030
        /*037c*/ 	.short	0x010a
        /*037e*/ 	.byte	0x08
	.zero		1


	//   ....[41]....
        /*0380*/ 	.word	0x00001a50
        /*0384*/ 	.word	0x000000ff
        /*0388*/ 	.word	0x00000030
        /*038c*/ 	.short	0x010a
        /*038e*/ 	.byte	0x11
	.zero		1


	//   ....[42]....
        /*0390*/ 	.word	0x00001bb0
        /*0394*/ 	.word	0x000000ff
        /*0398*/ 	.word	0x00000030
        /*039c*/ 	.short	0x010a
        /*039e*/ 	.byte	0x08
	.zero		1


	//   ....[43]....
        /*03a0*/ 	.word	0x00001cd0
        /*03a4*/ 	.word	0x00000002
        /*03a8*/ 	.word	0x00000090
        /*03ac*/ 	.short	0x010a
        /*03ae*/ 	.byte	0xff
	.zero		1


	//   ....[44]....
        /*03b0*/ 	.word	0x00001d90
        /*03b4*/ 	.word	0x00000002
        /*03b8*/ 	.word	0x00000000
        /*03bc*/ 	.short	0x0101
        /*03be*/ 	.byte	0xff
	.zero		1


	//   ....[45]....
        /*03c0*/ 	.word	0x000022f0
        /*03c4*/ 	.word	0x000000ff
        /*03c8*/ 	.word	0x00000000
        /*03cc*/ 	.short	0x010a
        /*03ce*/ 	.byte	0x05
	.zero		1


	//   ....[46]....
        /*03d0*/ 	.word	0x00002380
        /*03d4*/ 	.word	0x000000ff
        /*03d8*/ 	.word	0x00000000
        /*03dc*/ 	.short	0x010a
        /*03de*/ 	.byte	0x05
	.zero		1


	//   ....[47]....
        /*03e0*/ 	.word	0x00002410
        /*03e4*/ 	.word	0x000000ff
        /*03e8*/ 	.word	0x00000000
        /*03ec*/ 	.short	0x010a
        /*03ee*/ 	.byte	0x05
	.zero		1


	//   ....[48]....
        /*03f0*/ 	.word	0x000024a0
        /*03f4*/ 	.word	0x000000ff
        /*03f8*/ 	.word	0x00000000
        /*03fc*/ 	.short	0x010a
        /*03fe*/ 	.byte	0x05
	.zero		1


	//   ....[49]....
        /*0400*/ 	.word	0x00002530
        /*0404*/ 	.word	0x000000ff
        /*0408*/ 	.word	0x00000000
        /*040c*/ 	.short	0x010a
        /*040e*/ 	.byte	0x05
	.zero		1


	//   ....[50]....
        /*0410*/ 	.word	0x000025d0
        /*0414*/ 	.word	0x00000000
        /*0418*/ 	.word	0x00000000
        /*041c*/ 	.short	0x010a
        /*041e*/ 	.byte	0xff
	.zero		1


	//   ....[51]....
        /*0420*/ 	.word	0x000026f0
        /*0424*/ 	.word	0x00000000
        /*0428*/ 	.word	0x000000f0
        /*042c*/ 	.short	0x010a
        /*042e*/ 	.byte	0xff
	.zero		1


	//   ....[52]....
        /*0430*/ 	.word	0x00002750
        /*0434*/ 	.word	0x00000004
        /*0438*/ 	.word	0x00000000
        /*043c*/ 	.short	0x0101
        /*043e*/ 	.byte	0xff
	.zero		1


	//   ....[53]....
        /*0440*/ 	.word	0x00002770
        /*0444*/ 	.word	0x000000ff
        /*0448*/ 	.word	0x000000a0
        /*044c*/ 	.short	0x010a
        /*044e*/ 	.byte	0x05
	.zero		1


	//   ....[54]....
        /*0450*/ 	.word	0x00002890
        /*0454*/ 	.word	0x00000000
        /*0458*/ 	.word	0x00000090
        /*045c*/ 	.short	0x010a
        /*045e*/ 	.byte	0xff
	.zero		1


	//   ....[55]....
        /*0460*/ 	.word	0x000029a0
        /*0464*/ 	.word	0x00000000
        /*0468*/ 	.word	0x00000000
        /*046c*/ 	.short	0x0101
        /*046e*/ 	.byte	0xff
	.zero		1


	//   ....[56]....
        /*0470*/ 	.word	0x00002a30
        /*0474*/ 	.word	0x000000ff
        /*0478*/ 	.word	0x000000a0
        /*047c*/ 	.short	0x0106
        /*047e*/ 	.byte	0x05
	.zero		1


	//   ....[57]....
        /*0480*/ 	.word	0x00002a50
        /*0484*/ 	.word	0x000000ff
        /*0488*/ 	.word	0x000000a0
        /*048c*/ 	.short	0x010a
        /*048e*/ 	.byte	0x05
	.zero		1


	//   ....[58]....
        /*0490*/ 	.word	0x00002ae0
        /*0494*/ 	.word	0x000000ff
        /*0498*/ 	.word	0x000000a0
        /*049c*/ 	.short	0x0106
        /*049e*/ 	.byte	0x04
	.zero		1


	//   ....[59]....
        /*04a0*/ 	.word	0x00002b20
        /*04a4*/ 	.word	0x00000000
        /*04a8*/ 	.word	0x000000a0
        /*04ac*/ 	.short	0x010a
        /*04ae*/ 	.byte	0xff
	.zero		1


	//   ....[60]....
        /*04b0*/ 	.word	0x00003060
        /*04b4*/ 	.word	0x00000000
        /*04b8*/ 	.word	0x00000090
        /*04bc*/ 	.short	0x010a
        /*04be*/ 	.byte	0xff
	.zero		1


	//   ....[61]....
        /*04c0*/ 	.word	0x00003170
        /*04c4*/ 	.word	0x00000003
        /*04c8*/ 	.word	0x00000000
        /*04cc*/ 	.short	0x0101
        /*04ce*/ 	.byte	0xff
	.zero		1


	//   ....[62]....
        /*04d0*/ 	.word	0x00003180
        /*04d4*/ 	.word	0x000000ff
        /*04d8*/ 	.word	0x00000000
        /*04dc*/ 	.short	0x010a
        /*04de*/ 	.byte	0x06
	.zero		1


	//   ....[63]....
        /*04e0*/ 	.word	0x000031a0
        /*04e4*/ 	.word	0x000000ff
        /*04e8*/ 	.word	0x000000d0
        /*04ec*/ 	.short	0x010a
        /*04ee*/ 	.byte	0x07
	.zero		1


	//   ....[64]....
        /*04f0*/ 	.word	0x00003270
        /*04f4*/ 	.word	0x000000ff
        /*04f8*/ 	.word	0x00000000
        /*04fc*/ 	.short	0x010a
        /*04fe*/ 	.byte	0x06
	.zero		1


	//   ....[65]....
        /*0500*/ 	.word	0x000033a0
        /*0504*/ 	.word	0x000000ff
        /*0508*/ 	.word	0x00000000
        /*050c*/ 	.short	0x010a
        /*050e*/ 	.byte	0x1a
	.zero		1


	//   ....[66]....
        /*0510*/ 	.word	0x00003640
        /*0514*/ 	.word	0x000000ff
        /*0518*/ 	.word	0x00000000
        /*051c*/ 	.short	0x010a
        /*051e*/ 	.byte	0x06
	.zero		1


	//   ....[67]....
        /*0520*/ 	.word	0x000036d0
        /*0524*/ 	.word	0x000000ff
        /*0528*/ 	.word	0x00000000
        /*052c*/ 	.short	0x010a
        /*052e*/ 	.byte	0x06
	.zero		1


	//   ....[68]....
        /*0530*/ 	.word	0x00003760
        /*0534*/ 	.word	0x000000ff
        /*0538*/ 	.word	0x00000000
        /*053c*/ 	.short	0x010a
        /*053e*/ 	.byte	0x06
	.zero		1


	//   ....[69]....
        /*0540*/ 	.word	0x000037f0
        /*0544*/ 	.word	0x000000ff
        /*0548*/ 	.word	0x00000000
        /*054c*/ 	.short	0x010a
        /*054e*/ 	.byte	0x07
	.zero		1


	//   ....[70]....
        /*0550*/ 	.word	0x00003c50
        /*0554*/ 	.word	0x00000000
        /*0558*/ 	.word	0x00000090
        /*055c*/ 	.short	0x010a
        /*055e*/ 	.byte	0xff
	.zero		1


	//   ....[71]....
        /*0560*/ 	.word	0x00003d10
        /*0564*/ 	.word	0x00000000
        /*0568*/ 	.word	0x00000000
        /*056c*/ 	.short	0x0101
        /*056e*/ 	.byte	0xff
	.zero		1


	//   ....[72]....
        /*0570*/ 	.word	0x00004030
        /*0574*/ 	.word	0x000000ff
        /*0578*/ 	.word	0x00000088
        /*057c*/ 	.short	0x010a
        /*057e*/ 	.byte	0x07
	.zero		1


	//   ....[73]....
        /*0580*/ 	.word	0x00004220
        /*0584*/ 	.word	0x000000ff
        /*0588*/ 	.word	0x00000070
        /*058c*/ 	.short	0x010a
        /*058e*/ 	.byte	0x07
	.zero		1


	//   ....[74]....
        /*0590*/ 	.word	0x000043f0
        /*0594*/ 	.word	0x000000ff
        /*0598*/ 	.word	0x00000060
        /*059c*/ 	.short	0x010b
        /*059e*/ 	.byte	0x07
	.zero		1


	//   ....[75]....
        /*05a0*/ 	.word	0x00004460
        /*05a4*/ 	.word	0x000000ff
        /*05a8*/ 	.word	0x00000000
        /*05ac*/ 	.short	0x0101
        /*05ae*/ 	.byte	0x08
	.zero		1


	//   ....[76]....
        /*05b0*/ 	.word	0x00004490
        /*05b4*/ 	.word	0x000000ff
        /*05b8*/ 	.word	0x00000078
        /*05bc*/ 	.short	0x010a
        /*05be*/ 	.byte	0x07
	.zero		1


	//   ....[77]....
        /*05c0*/ 	.word	0x000046a0
        /*05c4*/ 	.word	0x000000ff
        /*05c8*/ 	.word	0x00000068
        /*05cc*/ 	.short	0x010b
        /*05ce*/ 	.byte	0x07
	.zero		1


	//   ....[78]....
        /*05d0*/ 	.word	0x000046c0
        /*05d4*/ 	.word	0x000000ff
        /*05d8*/ 	.word	0x00000000
        /*05dc*/ 	.short	0x0101
        /*05de*/ 	.byte	0x0d
	.zero		1


	//   ....[79]....
        /*05e0*/ 	.word	0x000046f0
        /*05e4*/ 	.word	0x000000ff
        /*05e8*/ 	.word	0x00000070
        /*05ec*/ 	.short	0x010a
        /*05ee*/ 	.byte	0x07
	.zero		1


	//   ....[80]....
        /*05f0*/ 	.word	0x00004730
        /*05f4*/ 	.word	0x00000000
        /*05f8*/ 	.word	0x00000078
        /*05fc*/ 	.short	0x010a
        /*05fe*/ 	.byte	0xff
	.zero		1


	//   ....[81]....
        /*0600*/ 	.word	0x00004a60
        /*0604*/ 	.word	0x00000000
        /*0608*/ 	.word	0x00000090
        /*060c*/ 	.short	0x010a
        /*060e*/ 	.byte	0xff
	.zero		1


	//   ....[82]....
        /*0610*/ 	.word	0x00004b70
        /*0614*/ 	.word	0x00000000
        /*0618*/ 	.word	0x00000000
        /*061c*/ 	.short	0x0101
        /*061e*/ 	.byte	0xff
	.zero		1


	//   ....[83]....
        /*0620*/ 	.word	0x000055d0
        /*0624*/ 	.word	0x00000003
        /*0628*/ 	.word	0x00000060
        /*062c*/ 	.short	0x010a
        /*062e*/ 	.byte	0xff
	.zero		1


	//   ....[84]....
        /*0630*/ 	.word	0x00005610
        /*0634*/ 	.word	0x000000cf
        /*0638*/ 	.word	0x000000b0
        /*063c*/ 	.short	0x010a
        /*063e*/ 	.byte	0xff
	.zero		1


	//   ....[85]....
        /*0640*/ 	.word	0x00005740
        /*0644*/ 	.word	0x00000003
        /*0648*/ 	.word	0x00000060
        /*064c*/ 	.short	0x010a
        /*064e*/ 	.byte	0xff
	.zero		1


	//   ....[86]....
        /*0650*/ 	.word	0x000058a0
        /*0654*/ 	.word	0x00000000
        /*0658*/ 	.word	0x00000000
        /*065c*/ 	.short	0x0101
        /*065e*/ 	.byte	0xff
	.zero		1


	//   ....[87]....
        /*0660*/ 	.word	0x00005900
        /*0664*/ 	.word	0x000000cf
        /*0668*/ 	.word	0x000000b0
        /*066c*/ 	.short	0x010a
        /*066e*/ 	.byte	0xff
	.zero		1


	//   ....[88]....
        /*0670*/ 	.word	0x00006cb0
        /*0674*/ 	.word	0x000000d2
        /*0678*/ 	.word	0x00000060
        /*067c*/ 	.short	0x010a
        /*067e*/ 	.byte	0xff
	.zero		1


	//   ....[89]....
        /*0680*/ 	.word	0x00006d80
        /*0684*/ 	.word	0x000000d2
        /*0688*/ 	.word	0x00000060
        /*068c*/ 	.short	0x010a
        /*068e*/ 	.byte	0xff
	.zero		1


	//   ....[90]....
        /*0690*/ 	.word	0x00006ec0
        /*0694*/ 	.word	0x00000003
        /*0698*/ 	.word	0x00000000
        /*069c*/ 	.short	0x0101
        /*069e*/ 	.byte	0xff
	.zero		1


	//   ....[91]....
        /*06a0*/ 	.word	0x000073d0
        /*06a4*/ 	.word	0x000000ff
        /*06a8*/ 	.word	0x00000000
        /*06ac*/ 	.short	0x0101
        /*06ae*/ 	.byte	0x05
	.zero		1


	//   ....[92]....
        /*06b0*/ 	.word	0x00008350
        /*06b4*/ 	.word	0x00000003
        /*06b8*/ 	.word	0x00000100
        /*06bc*/ 	.short	0x010a
        /*06be*/ 	.byte	0xff
	.zero		1


	//   ....[93]....
        /*06c0*/ 	.word	0x000083b0
        /*06c4*/ 	.word	0x00000002
        /*06c8*/ 	.word	0x00000030
        /*06cc*/ 	.short	0x010a
        /*06ce*/ 	.byte	0xff
	.zero		1


	//   ....[94]....
        /*06d0*/ 	.word	0x00008410
        /*06d4*/ 	.word	0x00000002
        /*06d8*/ 	.word	0x00000030
        /*06dc*/ 	.short	0x010a
        /*06de*/ 	.byte	0xff
	.zero		1


	//   ....[95]....
        /*06e0*/ 	.word	0x00008460
        /*06e4*/ 	.word	0x00000002
        /*06e8*/ 	.word	0x00000090
        /*06ec*/ 	.short	0x010a
        /*06ee*/ 	.byte	0xff
	.zero		1


	//   ....[96]....
        /*06f0*/ 	.word	0x000084c0
        /*06f4*/ 	.word	0x00000000
        /*06f8*/ 	.word	0x00000000
        /*06fc*/ 	.short	0x010a
        /*06fe*/ 	.byte	0xff
	.zero		1


	//   ....[97]....
        /*0700*/ 	.word	0x00008520
        /*0704*/ 	.word	0x00000000
        /*0708*/ 	.word	0x00000000
        /*070c*/ 	.short	0x010a
        /*070e*/ 	.byte	0xff
	.zero		1


	//   ....[98]....
        /*0710*/ 	.word	0x00008580
        /*0714*/ 	.word	0x00000000
        /*0718*/ 	.word	0x00000000
        /*071c*/ 	.short	0x010a
        /*071e*/ 	.byte	0xff
	.zero		1


	//   ....[99]....
        /*0720*/ 	.word	0x000085e0
        /*0724*/ 	.word	0x00000000
        /*0728*/ 	.word	0x00000000
        /*072c*/ 	.short	0x010a
        /*072e*/ 	.byte	0xff
	.zero		1


	//   ....[100]....
        /*0730*/ 	.word	0x00008640
        /*0734*/ 	.word	0x00000000
        /*0738*/ 	.word	0x00000000
        /*073c*/ 	.short	0x010a
        /*073e*/ 	.byte	0xff
	.zero		1


	//   ....[101]....
        /*0740*/ 	.word	0x00008690
        /*0744*/ 	.word	0x00000000
        /*0748*/ 	.word	0x000000f0
        /*074c*/ 	.short	0x010a
        /*074e*/ 	.byte	0xff
	.zero		1


	//   ....[102]....
        /*0750*/ 	.word	0x000086f0
        /*0754*/ 	.word	0x00000000
        /*0758*/ 	.word	0x000000a0
        /*075c*/ 	.short	0x010a
        /*075e*/ 	.byte	0xff
	.zero		1


	//   ....[103]....
        /*0760*/ 	.word	0x00008740
        /*0764*/ 	.word	0x00000000
        /*0768*/ 	.word	0x00000090
        /*076c*/ 	.short	0x010a
        /*076e*/ 	.byte	0xff
	.zero		1


	//   ....[104]....
        /*0770*/ 	.word	0x000087a0
        /*0774*/ 	.word	0x00000000
        /*0778*/ 	.word	0x000000a0
        /*077c*/ 	.short	0x010a
        /*077e*/ 	.byte	0xff
	.zero		1


	//   ....[105]....
        /*0780*/ 	.word	0x000087f0
        /*0784*/ 	.word	0x00000000
        /*0788*/ 	.word	0x00000090
        /*078c*/ 	.short	0x010a
        /*078e*/ 	.byte	0xff
	.zero		1


	//   ....[106]....
        /*0790*/ 	.word	0x00008850
        /*0794*/ 	.word	0x00000003
        /*0798*/ 	.word	0x000000d0
        /*079c*/ 	.short	0x010a
        /*079e*/ 	.byte	0xff
	.zero		1


	//   ....[107]....
        /*07a0*/ 	.word	0x000088b0
        /*07a4*/ 	.word	0x00000000
        /*07a8*/ 	.word	0x00000000
        /*07ac*/ 	.short	0x010a
        /*07ae*/ 	.byte	0xff
	.zero		1


	//   ....[108]....
        /*07b0*/ 	.word	0x00008910
        /*07b4*/ 	.word	0x00000000
        /*07b8*/ 	.word	0x00000000
        /*07bc*/ 	.short	0x010a
        /*07be*/ 	.byte	0xff
	.zero		1


	//   ....[109]....
        /*07c0*/ 	.word	0x00008970
        /*07c4*/ 	.word	0x00000000
        /*07c8*/ 	.word	0x00000000
        /*07cc*/ 	.short	0x010a
        /*07ce*/ 	.byte	0xff
	.zero		1


	//   ....[110]....
        /*07d0*/ 	.word	0x000089d0
        /*07d4*/ 	.word	0x00000000
        /*07d8*/ 	.word	0x00000000
        /*07dc*/ 	.short	0x010a
        /*07de*/ 	.byte	0xff
	.zero		1


	//   ....[111]....
        /*07e0*/ 	.word	0x00008a30
        /*07e4*/ 	.word	0x00000000
        /*07e8*/ 	.word	0x00000000
        /*07ec*/ 	.short	0x010a
        /*07ee*/ 	.byte	0xff
	.zero		1


	//   ....[112]....
        /*07f0*/ 	.word	0x00008a80
        /*07f4*/ 	.word	0x00000000
        /*07f8*/ 	.word	0x00000090
        /*07fc*/ 	.short	0x010a
        /*07fe*/ 	.byte	0xff
	.zero		1


	//   ....[113]....
        /*0800*/ 	.word	0x00008ae0
        /*0804*/ 	.word	0x00000000
        /*0808*/ 	.word	0x00000088
        /*080c*/ 	.short	0x010a
        /*080e*/ 	.byte	0xff
	.zero		1


	//   ....[114]....
        /*0810*/ 	.word	0x00008b40
        /*0814*/ 	.word	0x00000003
        /*0818*/ 	.word	0x00000070
        /*081c*/ 	.short	0x010a
        /*081e*/ 	.byte	0xff
	.zero		1


	//   ....[115]....
        /*0820*/ 	.word	0x00008ba0
        /*0824*/ 	.word	0x00000003
        /*0828*/ 	.word	0x00000078
        /*082c*/ 	.short	0x010a
        /*082e*/ 	.byte	0xff
	.zero		1


	//   ....[116]....
        /*0830*/ 	.word	0x00008c00
        /*0834*/ 	.word	0x00000000
        /*0838*/ 	.word	0x00000070
        /*083c*/ 	.short	0x010a
        /*083e*/ 	.byte	0xff
	.zero		1


	//   ....[117]....
        /*0840*/ 	.word	0x00008c50
        /*0844*/ 	.word	0x00000000
        /*0848*/ 	.word	0x00000090
        /*084c*/ 	.short	0x010a
        /*084e*/ 	.byte	0xff
	.zero		1


	//   ....[118]....
        /*0850*/ 	.word	0x00008ca0
        /*0854*/ 	.word	0x00000003
        /*0858*/ 	.word	0x00000060
        /*085c*/ 	.short	0x010a
        /*085e*/ 	.byte	0xff
	.zero		1


	//   ....[119]....
        /*0860*/ 	.word	0x00008cf0
        /*0864*/ 	.word	0x000000cf
        /*0868*/ 	.word	0x000000b0
        /*086c*/ 	.short	0x010a
        /*086e*/ 	.byte	0xff
	.zero		1


	//   ....[120]....
        /*0870*/ 	.word	0x00008d40
        /*0874*/ 	.word	0x000000d2
        /*0878*/ 	.word	0x00000060
        /*087c*/ 	.short	0x010a
        /*087e*/ 	.byte	0xff
	.zero		1


	//----- nvinfo : EIATTR_NUM_MBARRIERS
	.align		4
.L_47:
        /*0880*/ 	.byte	0x03, 0x38
        /*0882*/ 	.short	0x0022


	//----- nvinfo : EIATTR_EXIT_INSTR_OFFSETS
	.align		4
        /*0884*/ 	.byte	0x04, 0x1c
        /*0886*/ 	.short	(.L_49 - .L_48)


	//   ....[0]....
.L_48:
        /*0888*/ 	.word	0x00002600


	//   ....[1]....
        /*088c*/ 	.word	0x00002af0


	//   ....[2]....
        /*0890*/ 	.word	0x00002b50


	//   ....[3]....
        /*0894*/ 	.word	0x00003a50


	//   ....[4]....
        /*0898*/ 	.word	0x00004760


	//   ....[5]....
        /*089c*/ 	.word	0x000047a0


	//   ....[6]....
        /*08a0*/ 	.word	0x00008340


	//----- nvinfo : EIATTR_MAX_THREADS
	.align		4
.L_49:
        /*08a4*/ 	.byte	0x04, 0x05
        /*08a6*/ 	.short	(.L_51 - .L_50)
.L_50:
        /*08a8*/ 	.word	0x00000100
        /*08ac*/ 	.word	0x00000001
        /*08b0*/ 	.word	0x00000001


	//----- nvinfo : EIATTR_CRS_STACK_SIZE
	.align		4
.L_51:
        /*08b4*/ 	.byte	0x04, 0x1e
        /*08b6*/ 	.short	(.L_53 - .L_52)
.L_52:
        /*08b8*/ 	.word	0x00000000


	//----- nvinfo : EIATTR_CBANK_PARAM_SIZE
	.align		4
.L_53:
        /*08bc*/ 	.byte	0x03, 0x19
        /*08be*/ 	.short	0x0800


	//----- nvinfo : EIATTR_PARAM_CBANK
	.align		4
        /*08c0*/ 	.byte	0x04, 0x0a
        /*08c2*/ 	.short	(.L_55 - .L_54)
	.align		4
.L_54:
        /*08c4*/ 	.word	index@(.nv.constant0._ZN7cutlass13device_kernelINS_4gemm6kernel13GemmUniversalIN4cute5tupleIJiiiiEEENS1_10collective13CollectiveMmaINS1_35MainloopSm100TmaUmmaWarpSpecializedILi6ELi2ELi4ENS5_IJNS4_1CILi1EEESB_SB_EEEEENS5_IJNSA_ILi128EEESE_SE_EEENS_12float_e4m3_tENS5_IJlSB_lEEESG_SH_NS4_8TiledMMAINS4_8MMA_AtomIJNS4_10MMA_TraitsINS4_19SM100_MMA_F8F6F4_SSEJSG_SG_fSE_SE_NS4_17integral_constantINS4_4UMMA5MajorELSO_0EEESP_NSM_INSN_7ScaleInELSQ_0EEESR_EEEEEENS4_6LayoutISC_NS5_IJNSA_ILi0EEESV_SV_EEEEENS5_IJNS4_10UnderscoreESY_SY_EEEEENS4_13SM90_TMA_LOADENS4_14ComposedLayoutINS4_7SwizzleILi3ELi4ELi3EEENS4_18smem_ptr_flag_bitsILi8EEENSU_INS5_IJNSA_ILi8EEESE_EEENS5_IJSE_SB_EEEEEEEvNS4_8identityES11_S1B_vS1C_EENS_8epilogue10collective18CollectiveEpilogueINS1E_23Sm100TmaWarpSpecializedILi2ELi2ELi64ELb0ELb0EEEJSF_NS5_IJNSU_ISE_SB_EENSU_INSA_ILi64EEESB_EEEEESG_SH_SG_SH_NS1E_6fusion15FusionCallbacksIS1I_NS1N_17LinearCombinationISG_fSG_fLNS_15FloatRoundStyleE2EEESF_S1M_JEEENS4_5SM1004TMEM4LOAD26SM100_TMEM_LOAD_32dp32b64xES11_NS12_INS13_ILi2ELi4ELi3EEES16_NSU_INS5_IJS17_S1K_EEENS5_IJS1K_SB_EEEEEEENS4_39AutoVectorizingCopyWithAssumedAlignmentILi128EEENS4_14SM90_TMA_STOREES21_S23_S23_EEEvvEEEEvNT_6ParamsE)
        /*08c8*/ 	.short	0x0380
        /*08ca*/ 	.short	0x0800


	//----- nvinfo : EIATTR_SW_WAR
	.align		4
.L_55:
        /*08cc*/ 	.byte	0x04, 0x36
        /*08ce*/ 	.short	(.L_57 - .L_56)
.L_56:
        /*08d0*/ 	.word	0x00000008
.L_57:


//--------------------- .nv.callgraph             --------------------------
	.section	.nv.callgraph,"",@"SHT_CUDA_CALLGRAPH"
	.align	4
	.sectionentsize	8
	.align		4
        /*0000*/ 	.word	0x00000000
	.align		4
        /*0004*/ 	.word	0xffffffff
	.align		4
        /*0008*/ 	.word	index@(_ZN7cutlass13device_kernelINS_4gemm6kernel13GemmUniversalIN4cute5tupleIJiiiiEEENS1_10collective13CollectiveMmaINS1_35MainloopSm100TmaUmmaWarpSpecializedILi6ELi2ELi4ENS5_IJNS4_1CILi1EEESB_SB_EEEEENS5_IJNSA_ILi128EEESE_SE_EEENS_12float_e4m3_tENS5_IJlSB_lEEESG_SH_NS4_8TiledMMAINS4_8MMA_AtomIJNS4_10MMA_TraitsINS4_19SM100_MMA_F8F6F4_SSEJSG_SG_fSE_SE_NS4_17integral_constantINS4_4UMMA5MajorELSO_0EEESP_NSM_INSN_7ScaleInELSQ_0EEESR_EEEEEENS4_6LayoutISC_NS5_IJNSA_ILi0EEESV_SV_EEEEENS5_IJNS4_10UnderscoreESY_SY_EEEEENS4_13SM90_TMA_LOADENS4_14ComposedLayoutINS4_7SwizzleILi3ELi4ELi3EEENS4_18smem_ptr_flag_bitsILi8EEENSU_INS5_IJNSA_ILi8EEESE_EEENS5_IJSE_SB_EEEEEEEvNS4_8identityES11_S1B_vS1C_EENS_8epilogue10collective18CollectiveEpilogueINS1E_23Sm100TmaWarpSpecializedILi2ELi2ELi64ELb0ELb0EEEJSF_NS5_IJNSU_ISE_SB_EENSU_INSA_ILi64EEESB_EEEEESG_SH_SG_SH_NS1E_6fusion15FusionCallbacksIS1I_NS1N_17LinearCombinationISG_fSG_fLNS_15FloatRoundStyleE2EEESF_S1M_JEEENS4_5SM1004TMEM4LOAD26SM100_TMEM_LOAD_32dp32b64xES11_NS12_INS13_ILi2ELi4ELi3EEES16_NSU_INS5_IJS17_S1K_EEENS5_IJS1K_SB_EEEEEEENS4_39AutoVectorizingCopyWithAssumedAlignmentILi128EEENS4_14SM90_TMA_STOREES21_S23_S23_EEEvvEEEEvNT_6ParamsE)
	.align		4
        /*000c*/ 	.word	index@(__assertfail)
	.align		4
        /*0010*/ 	.word	0x00000000
	.align		4
        /*0014*/ 	.word	0xfffffffe
	.align		4
        /*0018*/ 	.word	0x00000000
	.align		4
        /*001c*/ 	.word	0xfffffffd
	.align		4
        /*0020*/ 	.word	0x00000000
	.align		4
        /*0024*/ 	.word	0xfffffffc


//--------------------- .nv.constant4             --------------------------
	.section	.nv.constant4,"a",@progbits
	.align	8
	.align		8
.nv.constant4:
        /*0000*/ 	.dword	__assertfail
	.align		8
        /*0008*/ 	.dword	__unnamed_1
	.align		8
        /*0010*/ 	.dword	__unnamed_2
	.align		8
        /*0018*/ 	.dword	_ZN40_INTERNAL_d1742d9e_4_k_cu_23a03e67_206374cuda3std3__45__cpo5beginE
	.align		8
        /*0020*/ 	.dword	_ZN40_INTERNAL_d1742d9e_4_k_cu_23a03e67_206374cuda3std3__45__cpo3endE
	.align		8
        /*0028*/ 	.dword	_ZN40_INTERNAL_d1742d9e_4_k_cu_23a03e67_206374cuda3std3__45__cpo6cbeginE
	.align		8
        /*0030*/ 	.dword	_ZN40_INTERNAL_d1742d9e_4_k_cu_23a03e67_206374cuda3std3__45__cpo4cendE
	.align		8
        /*0038*/ 	.dword	_ZN40_INTERNAL_d1742d9e_4_k_cu_23a03e67_206374cuda3std3__442_GLOBAL__N__d1742d9e_4_k_cu_23a03e67_206376ignoreE
	.align		8
        /*0040*/ 	.dword	_ZN40_INTERNAL_d1742d9e_4_k_cu_23a03e67_206374cuda3std3__419piecewise_constructE
	.align		8
        /*0048*/ 	.dword	_ZN40_INTERNAL_d1742d9e_4_k_cu_23a03e67_206374cuda3std3__48in_placeE
	.align		8
        /*0050*/ 	.dword	_ZN40_INTERNAL_d1742d9e_4_k_cu_23a03e67_206374cuda3std6ranges3__45__cpo4swapE
	.align		8
        /*0058*/ 	.dword	_ZN40_INTERNAL_d1742d9e_4_k_cu_23a03e67_206374cuda3std6ranges3__45__cpo9iter_moveE
	.align		8
        /*0060*/ 	.dword	_ZN40_INTERNAL_d1742d9e_4_k_cu_23a03e67_206374cute7productE
	.align		8
        /*0068*/ 	.dword	_ZN40_INTERNAL_d1742d9e_4_k_cu_23a03e67_206374cute1_E
	.align		8
        /*0070*/ 	.dword	$str$25
	.align		8
        /*0078*/ 	.dword	$str$26
	.align		8
        /*0080*/ 	.dword	$str$27
	.align		8
        /*0088*/ 	.dword	$str$28


//--------------------- .text._ZN7cutlass13device_kernelINS_4gemm6kernel13GemmUniversalIN4cute5tupleIJiiiiEEENS1_10collective13CollectiveMmaINS1_35MainloopSm100TmaUmmaWarpSpecializedILi6ELi2ELi4ENS5_IJNS4_1CILi1EEESB_SB_EEEEENS5_IJNSA_ILi128EEESE_SE_EEENS_12float_e4m3_tENS5_IJlSB_lEEESG_SH_NS4_8TiledMMAINS4_8MMA_AtomIJNS4_10MMA_TraitsINS4_19SM100_MMA_F8F6F4_SSEJSG_SG_fSE_SE_NS4_17integral_constantINS4_4UMMA5MajorELSO_0EEESP_NSM_INSN_7ScaleInELSQ_0EEESR_EEEEEENS4_6LayoutISC_NS5_IJNSA_ILi0EEESV_SV_EEEEENS5_IJNS4_10UnderscoreESY_SY_EEEEENS4_13SM90_TMA_LOADENS4_14ComposedLayoutINS4_7SwizzleILi3ELi4ELi3EEENS4_18smem_ptr_flag_bitsILi8EEENSU_INS5_IJNSA_ILi8EEESE_EEENS5_IJSE_SB_EEEEEEEvNS4_8identityES11_S1B_vS1C_EENS_8epilogue10collective18CollectiveEpilogueINS1E_23Sm100TmaWarpSpecializedILi2ELi2ELi64ELb0ELb0EEEJSF_NS5_IJNSU_ISE_SB_EENSU_INSA_ILi64EEESB_EEEEESG_SH_SG_SH_NS1E_6fusion15FusionCallbacksIS1I_NS1N_17LinearCombinationISG_fSG_fLNS_15FloatRoundStyleE2EEESF_S1M_JEEENS4_5SM1004TMEM4LOAD26SM100_TMEM_LOAD_32dp32b64xES11_NS12_INS13_ILi2ELi4ELi3EEES16_NSU_INS5_IJS17_S1K_EEENS5_IJS1K_SB_EEEEEEENS4_39AutoVectorizingCopyWithAssumedAlignmentILi128EEENS4_14SM90_TMA_STOREES21_S23_S23_EEEvvEEEEvNT_6ParamsE --------------------------
	.section	.text._ZN7cutlass13device_kernelINS_4gemm6kernel13GemmUniversalIN4cute5tupleIJiiiiEEENS1_10collective13CollectiveMmaINS1_35MainloopSm100TmaUmmaWarpSpecializedILi6ELi2ELi4ENS5_IJNS4_1CILi1EEESB_SB_EEEEENS5_IJNSA_ILi128EEESE_SE_EEENS_12float_e4m3_tENS5_IJlSB_lEEESG_SH_NS4_8TiledMMAINS4_8MMA_AtomIJNS4_10MMA_TraitsINS4_19SM100_MMA_F8F6F4_SSEJSG_SG_fSE_SE_NS4_17integral_constantINS4_4UMMA5MajorELSO_0EEESP_NSM_INSN_7ScaleInELSQ_0EEESR_EEEEEENS4_6LayoutISC_NS5_IJNSA_ILi0EEESV_SV_EEEEENS5_IJNS4_10UnderscoreESY_SY_EEEEENS4_13SM90_TMA_LOADENS4_14ComposedLayoutINS4_7SwizzleILi3ELi4ELi3EEENS4_18smem_ptr_flag_bitsILi8EEENSU_INS5_IJNSA_ILi8EEESE_EEENS5_IJSE_SB_EEEEEEEvNS4_8identityES11_S1B_vS1C_EENS_8epilogue10collective18CollectiveEpilogueINS1E_23Sm100TmaWarpSpecializedILi2ELi2ELi64ELb0ELb0EEEJSF_NS5_IJNSU_ISE_SB_EENSU_INSA_ILi64EEESB_EEEEESG_SH_SG_SH_NS1E_6fusion15FusionCallbacksIS1I_NS1N_17LinearCombinationISG_fSG_fLNS_15FloatRoundStyleE2EEESF_S1M_JEEENS4_5SM1004TMEM4LOAD26SM100_TMEM_LOAD_32dp32b64xES11_NS12_INS13_ILi2ELi4ELi3EEES16_NSU_INS5_IJS17_S1K_EEENS5_IJS1K_SB_EEEEEEENS4_39AutoVectorizingCopyWithAssumedAlignmentILi128EEENS4_14SM90_TMA_STOREES21_S23_S23_EEEvvEEEEvNT_6ParamsE,"ax",@progbits
	.align	128
.text._ZN7cutlass13device_kernelINS_4gemm6kernel13GemmUniversalIN4cute5tupleIJiiiiEEENS1_10collective13CollectiveMmaINS1_35MainloopSm100TmaUmmaWarpSpecializedILi6ELi2ELi4ENS5_IJNS4_1CILi1EEESB_SB_EEEEENS5_IJNSA_ILi128EEESE_SE_EEENS_12float_e4m3_tENS5_IJlSB_lEEESG_SH_NS4_8TiledMMAINS4_8MMA_AtomIJNS4_10MMA_TraitsINS4_19SM100_MMA_F8F6F4_SSEJSG_SG_fSE_SE_NS4_17integral_constantINS4_4UMMA5MajorELSO_0EEESP_NSM_INSN_7ScaleInELSQ_0EEESR_EEEEEENS4_6LayoutISC_NS5_IJNSA_ILi0EEESV_SV_EEEEENS5_IJNS4_10UnderscoreESY_SY_EEEEENS4_13SM90_TMA_LOADENS4_14ComposedLayoutINS4_7SwizzleILi3ELi4ELi3EEENS4_18smem_ptr_flag_bitsILi8EEENSU_INS5_IJNSA_ILi8EEESE_EEENS5_IJSE_SB_EEEEEEEvNS4_8identityES11_S1B_vS1C_EENS_8epilogue10collective18CollectiveEpilogueINS1E_23Sm100TmaWarpSpecializedILi2ELi2ELi64ELb0ELb0EEEJSF_NS5_IJNSU_ISE_SB_EENSU_INSA_ILi64EEESB_EEEEESG_SH_SG_SH_NS1E_6fusion15FusionCallbacksIS1I_NS1N_17LinearCombinationISG_fSG_fLNS_15FloatRoundStyleE2EEESF_S1M_JEEENS4_5SM1004TMEM4LOAD26SM100_TMEM_LOAD_32dp32b64xES11_NS12_INS13_ILi2ELi4ELi3EEES16_NSU_INS5_IJS17_S1K_EEENS5_IJS1K_SB_EEEEEEENS4_39AutoVectorizingCopyWithAssumedAlignmentILi128EEENS4_14SM90_TMA_STOREES21_S23_S23_EEEvvEEEEvNT_6ParamsE:
        .type           _ZN7cutlass13device_kernelINS_4gemm6kernel13GemmUniversalIN4cute5tupleIJiiiiEEENS1_10collective13CollectiveMmaINS1_35MainloopSm100TmaUmmaWarpSpecializedILi6ELi2ELi4ENS5_IJNS4_1CILi1EEESB_SB_EEEEENS5_IJNSA_ILi128EEESE_SE_EEENS_12float_e4m3_tENS5_IJlSB_lEEESG_SH_NS4_8TiledMMAINS4_8MMA_AtomIJNS4_10MMA_TraitsINS4_19SM100_MMA_F8F6F4_SSEJSG_SG_fSE_SE_NS4_17integral_constantINS4_4UMMA5MajorELSO_0EEESP_NSM_INSN_7ScaleInELSQ_0EEESR_EEEEEENS4_6LayoutISC_NS5_IJNSA_ILi0EEESV_SV_EEEEENS5_IJNS4_10UnderscoreESY_SY_EEEEENS4_13SM90_TMA_LOADENS4_14ComposedLayoutINS4_7SwizzleILi3ELi4ELi3EEENS4_18smem_ptr_flag_bitsILi8EEENSU_INS5_IJNSA_ILi8EEESE_EEENS5_IJSE_SB_EEEEEEEvNS4_8identityES11_S1B_vS1C_EENS_8epilogue10collective18CollectiveEpilogueINS1E_23Sm100TmaWarpSpecializedILi2ELi2ELi64ELb0ELb0EEEJSF_NS5_IJNSU_ISE_SB_EENSU_INSA_ILi64EEESB_EEEEESG_SH_SG_SH_NS1E_6fusion15FusionCallbacksIS1I_NS1N_17LinearCombinationISG_fSG_fLNS_15FloatRoundStyleE2EEESF_S1M_JEEENS4_5SM1004TMEM4LOAD26SM100_TMEM_LOAD_32dp32b64xES11_NS12_INS13_ILi2ELi4ELi3EEES16_NSU_INS5_IJS17_S1K_EEENS5_IJS1K_SB_EEEEEEENS4_39AutoVectorizingCopyWithAssumedAlignmentILi128EEENS4_14SM90_TMA_STOREES21_S23_S23_EEEvvEEEEvNT_6ParamsE,@function
        .size           _ZN7cutlass13device_kernelINS_4gemm6kernel13GemmUniversalIN4cute5tupleIJiiiiEEENS1_10collective13CollectiveMmaINS1_35MainloopSm100TmaUmmaWarpSpecializedILi6ELi2ELi4ENS5_IJNS4_1CILi1EEESB_SB_EEEEENS5_IJNSA_ILi128EEESE_SE_EEENS_12float_e4m3_tENS5_IJlSB_lEEESG_SH_NS4_8TiledMMAINS4_8MMA_AtomIJNS4_10MMA_TraitsINS4_19SM100_MMA_F8F6F4_SSEJSG_SG_fSE_SE_NS4_17integral_constantINS4_4UMMA5MajorELSO_0EEESP_NSM_INSN_7ScaleInELSQ_0EEESR_EEEEEENS4_6LayoutISC_NS5_IJNSA_ILi0EEESV_SV_EEEEENS5_IJNS4_10UnderscoreESY_SY_EEEEENS4_13SM90_TMA_LOADENS4_14ComposedLayoutINS4_7SwizzleILi3ELi4ELi3EEENS4_18smem_ptr_flag_bitsILi8EEENSU_INS5_IJNSA_ILi8EEESE_EEENS5_IJSE_SB_EEEEEEEvNS4_8identityES11_S1B_vS1C_EENS_8epilogue10collective18CollectiveEpilogueINS1E_23Sm100TmaWarpSpecializedILi2ELi2ELi64ELb0ELb0EEEJSF_NS5_IJNSU_ISE_SB_EENSU_INSA_ILi64EEESB_EEEEESG_SH_SG_SH_NS1E_6fusion15FusionCallbacksIS1I_NS1N_17LinearCombinationISG_fSG_fLNS_15FloatRoundStyleE2EEESF_S1M_JEEENS4_5SM1004TMEM4LOAD26SM100_TMEM_LOAD_32dp32b64xES11_NS12_INS13_ILi2ELi4ELi3EEES16_NSU_INS5_IJS17_S1K_EEENS5_IJS1K_SB_EEEEEEENS4_39AutoVectorizingCopyWithAssumedAlignmentILi128EEENS4_14SM90_TMA_STOREES21_S23_S23_EEEvvEEEEvNT_6ParamsE,(.L_x_149 - _ZN7cutlass13device_kernelINS_4gemm6kernel13GemmUniversalIN4cute5tupleIJiiiiEEENS1_10collective13CollectiveMmaINS1_35MainloopSm100TmaUmmaWarpSpecializedILi6ELi2ELi4ENS5_IJNS4_1CILi1EEESB_SB_EEEEENS5_IJNSA_ILi128EEESE_SE_EEENS_12float_e4m3_tENS5_IJlSB_lEEESG_SH_NS4_8TiledMMAINS4_8MMA_AtomIJNS4_10MMA_TraitsINS4_19SM100_MMA_F8F6F4_SSEJSG_SG_fSE_SE_NS4_17integral_constantINS4_4UMMA5MajorELSO_0EEESP_NSM_INSN_7ScaleInELSQ_0EEESR_EEEEEENS4_6LayoutISC_NS5_IJNSA_ILi0EEESV_SV_EEEEENS5_IJNS4_10UnderscoreESY_SY_EEEEENS4_13SM90_TMA_LOADENS4_14ComposedLayoutINS4_7SwizzleILi3ELi4ELi3EEENS4_18smem_ptr_flag_bitsILi8EEENSU_INS5_IJNSA_ILi8EEESE_EEENS5_IJSE_SB_EEEEEEEvNS4_8identityES11_S1B_vS1C_EENS_8epilogue10collective18CollectiveEpilogueINS1E_23Sm100TmaWarpSpecializedILi2ELi2ELi64ELb0ELb0EEEJSF_NS5_IJNSU_ISE_SB_EENSU_INSA_ILi64EEESB_EEEEESG_SH_SG_SH_NS1E_6fusion15FusionCallbacksIS1I_NS1N_17LinearCombinationISG_fSG_fLNS_15FloatRoundStyleE2EEESF_S1M_JEEENS4_5SM1004TMEM4LOAD26SM100_TMEM_LOAD_32dp32b64xES11_NS12_INS13_ILi2ELi4ELi3EEES16_NSU_INS5_IJS17_S1K_EEENS5_IJS1K_SB_EEEEEEENS4_39AutoVectorizingCopyWithAssumedAlignmentILi128EEENS4_14SM90_TMA_STOREES21_S23_S23_EEEvvEEEEvNT_6ParamsE)
        .other          _ZN7cutlass13device_kernelINS_4gemm6kernel13GemmUniversalIN4cute5tupleIJiiiiEEENS1_10collective13CollectiveMmaINS1_35MainloopSm100TmaUmmaWarpSpecializedILi6ELi2ELi4ENS5_IJNS4_1CILi1EEESB_SB_EEEEENS5_IJNSA_ILi128EEESE_SE_EEENS_12float_e4m3_tENS5_IJlSB_lEEESG_SH_NS4_8TiledMMAINS4_8MMA_AtomIJNS4_10MMA_TraitsINS4_19SM100_MMA_F8F6F4_SSEJSG_SG_fSE_SE_NS4_17integral_constantINS4_4UMMA5MajorELSO_0EEESP_NSM_INSN_7ScaleInELSQ_0EEESR_EEEEEENS4_6LayoutISC_NS5_IJNSA_ILi0EEESV_SV_EEEEENS5_IJNS4_10UnderscoreESY_SY_EEEEENS4_13SM90_TMA_LOADENS4_14ComposedLayoutINS4_7SwizzleILi3ELi4ELi3EEENS4_18smem_ptr_flag_bitsILi8EEENSU_INS5_IJNSA_ILi8EEESE_EEENS5_IJSE_SB_EEEEEEEvNS4_8identityES11_S1B_vS1C_EENS_8epilogue10collective18CollectiveEpilogueINS1E_23Sm100TmaWarpSpecializedILi2ELi2ELi64ELb0ELb0EEEJSF_NS5_IJNSU_ISE_SB_EENSU_INSA_ILi64EEESB_EEEEESG_SH_SG_SH_NS1E_6fusion15FusionCallbacksIS1I_NS1N_17LinearCombinationISG_fSG_fLNS_15FloatRoundStyleE2EEESF_S1M_JEEENS4_5SM1004TMEM4LOAD26SM100_TMEM_LOAD_32dp32b64xES11_NS12_INS13_ILi2ELi4ELi3EEES16_NSU_INS5_IJS17_S1K_EEENS5_IJS1K_SB_EEEEEEENS4_39AutoVectorizingCopyWithAssumedAlignmentILi128EEENS4_14SM90_TMA_STOREES21_S23_S23_EEEvvEEEEvNT_6ParamsE,@"STO_CUDA_ENTRY STV_DEFAULT"
_ZN7cutlass13device_kernelINS_4gemm6kernel13GemmUniversalIN4cute5tupleIJiiiiEEENS1_10collective13CollectiveMmaINS1_35MainloopSm100TmaUmmaWarpSpecializedILi6ELi2ELi4ENS5_IJNS4_1CILi1EEESB_SB_EEEEENS5_IJNSA_ILi128EEESE_SE_EEENS_12float_e4m3_tENS5_IJlSB_lEEESG_SH_NS4_8TiledMMAINS4_8MMA_AtomIJNS4_10MMA_TraitsINS4_19SM100_MMA_F8F6F4_SSEJSG_SG_fSE_SE_NS4_17integral_constantINS4_4UMMA5MajorELSO_0EEESP_NSM_INSN_7ScaleInELSQ_0EEESR_EEEEEENS4_6LayoutISC_NS5_IJNSA_ILi0EEESV_SV_EEEEENS5_IJNS4_10UnderscoreESY_SY_EEEEENS4_13SM90_TMA_LOADENS4_14ComposedLayoutINS4_7SwizzleILi3ELi4ELi3EEENS4_18smem_ptr_flag_bitsILi8EEENSU_INS5_IJNSA_ILi8EEESE_EEENS5_IJSE_SB_EEEEEEEvNS4_8identityES11_S1B_vS1C_EENS_8epilogue10collective18CollectiveEpilogueINS1E_23Sm100TmaWarpSpecializedILi2ELi2ELi64ELb0ELb0EEEJSF_NS5_IJNSU_ISE_SB_EENSU_INSA_ILi64EEESB_EEEEESG_SH_SG_SH_NS1E_6fusion15FusionCallbacksIS1I_NS1N_17LinearCombinationISG_fSG_fLNS_15FloatRoundStyleE2EEESF_S1M_JEEENS4_5SM1004TMEM4LOAD26SM100_TMEM_LOAD_32dp32b64xES11_NS12_INS13_ILi2ELi4ELi3EEES16_NSU_INS5_IJS17_S1K_EEENS5_IJS1K_SB_EEEEEEENS4_39AutoVectorizingCopyWithAssumedAlignmentILi128EEENS4_14SM90_TMA_STOREES21_S23_S23_EEEvvEEEEvNT_6ParamsE:
[----:B------:R-:W1:Y:S01]  /*0000*/  LDC R1, c[0x0][0x37c] ;  /* 0x0000df00ff017b82 */ /* 0x000e620000000800 */
[----:B------:R-:W2:Y:S01]  /*0010*/  S2R R189, SR_TID.X ;  /* 0x0000000000bd7919 */ /* 0x000ea20000002100 */
[----:B------:R-:W3:Y:S01]  /*0020*/  LDCU.64 UR4, c[0x0][0x890] ;  /* 0x00011200ff0477ac */ /* 0x000ee20008000a00 */
[----:B------:R-:W-:Y:S02]  /*0030*/  PRMT R171, RZ, 0x7610, R171 ;  /* 0x00007610ffab7816 */ /* 0x000fe400000000ab */
[----:B------:R-:W-:Y:S01]  /*0040*/  ELECT P5, URZ, PT ;  /* 0x0000000000ff782f */ /* 0x000fe200038a0000 */
[----:B------:R-:W4:Y:S01]  /*0050*/  LDCU.64 UR46, c[0x0][0x358] ;  /* 0x00006b00ff2e77ac */ /* 0x000f220008000a00 */
[----:B---3--:R-:W-:-:S04]  /*0060*/  UISETP.NE.U32.AND UP0, UPT, UR4, URZ, UPT ;  /* 0x000000ff0400728c */ /* 0x008fc8000bf05070 */
[----:B------:R-:W-:Y:S01]  /*0070*/  UISETP.NE.AND.EX UP0, UPT, UR5, URZ, UPT, UP0 ;  /* 0x000000ff0500728c */ /* 0x000fe2000bf05300 */
[----:B--2---:R-:W-:-:S05]  /*0080*/  SHF.R.U32.HI R173, RZ, 0x5, R189 ;  /* 0x00000005ffad7819 */ /* 0x004fca00000116bd */
[----:B------:R-:W2:Y:S02]  /*0090*/  SHFL.IDX PT, R0, R173, RZ, 0x1f ;  /* 0x00001fffad007589 */ /* 0x000ea400000e0000 */
[----:B--2---:R-:W-:Y:S01]  /*00a0*/  R2UR UR8, R0 ;  /* 0x00000000000872ca */ /* 0x004fe200000e0000 */
[----:B-1--4-:R-:W-:-:S14]  /*00b0*/  BRA.U UP0, `(.L_x_0) ;  /* 0x00000001002c7547 */ /* 0x012fdc000b800000 */
[----:B------:R-:W1:Y:S02]  /*00c0*/  LDCU.64 UR6, c[0x0][0x888] ;  /* 0x00011100ff0677ac */ /* 0x000e640008000a00 */
[----:B-1----:R-:W-:-:S04]  /*00d0*/  UISETP.NE.U32.AND UP0, UPT, UR6, URZ, UPT ;  /* 0x000000ff0600728c */ /* 0x002fc8000bf05070 */
[----:B------:R-:W-:-:S09]  /*00e0*/  UISETP.NE.AND.EX UP0, UPT, UR7, URZ, UPT, UP0 ;  /* 0x000000ff0700728c */ /* 0x000fd2000bf05300 */
[----:B------:R-:W-:Y:S05]  /*00f0*/  BRA.U !UP0, `(.L_x_1) ;  /* 0x0000000108107547 */ /* 0x000fea000b800000 */
[----:B------:R-:W1:Y:S02]  /*0100*/  LDC.64 R2, c[0x0][0x888] ;  /* 0x00022200ff027b82 */ /* 0x000e640000000a00 */
[----:B-1----:R1:W5:Y:S01]  /*0110*/  LDG.E R81, desc[UR46][R2.64] ;  /* 0x0000002e02517981 */ /* 0x002362000c1e1900 */
[----:B------:R-:W-:Y:S01]  /*0120*/  HFMA2 R171, -RZ, RZ, 0, 5.9604644775390625e-08 ;  /* 0x00000001ffab7431 */ /* 0x000fe200000001ff */
[----:B------:R-:W-:Y:S05]  /*0130*/  BRA `(.L_x_0) ;  /* 0x00000000000c7947 */ /* 0x000fea0003800000 */
.L_x_1:
[----:B------:R-:W1:Y:S01]  /*0140*/  LDCU UR6, c[0x0][0x880] ;  /* 0x00011000ff0677ac */ /* 0x000e620008000800 */
[----:B------:R-:W-:Y:S01]  /*0150*/  HFMA2 R171, -RZ, RZ, 0, 5.9604644775390625e-08 ;  /* 0x00000001ffab7431 */ /* 0x000fe200000001ff */
[----:B-1----:R-:W-:-:S07]  /*0160*/  MOV R81, UR6 ;  /* 0x0000000600517c02 */ /* 0x002fce0008000f00 */
.L_x_0:
[----:B------:R-:W2:Y:S02]  /*0170*/  LDCU.64 UR6, c[0x0][0x8b0] ;  /* 0x00011600ff0677ac */ /* 0x000ea40008000a00 */
[----:B--2---:R-:W-:-:S04]  /*0180*/  UISETP.NE.U32.AND UP0, UPT, UR6, URZ, UPT ;  /* 0x000000ff0600728c */ /* 0x004fc8000bf05070 */
[----:B------:R-:W-:-:S09]  /*0190*/  UISETP.NE.AND.EX UP0, UPT, UR7, URZ, UPT, UP0 ;  /* 0x000000ff0700728c */ /* 0x000fd2000bf05300 */
[----:B------:R-:W-:Y:S05]  /*01a0*/  BRA.U UP0, `(.L_x_2) ;  /* 0x0000000100247547 */ /* 0x000fea000b800000 */
[----:B------:R-:W2:Y:S02]  /*01b0*/  LDCU.64 UR6, c[0x0][0x8a8] ;  /* 0x00011500ff0677ac */ /* 0x000ea40008000a00 */
[----:B--2---:R-:W-:-:S04]  /*01c0*/  UISETP.NE.U32.AND UP0, UPT, UR6, URZ, UPT ;  /* 0x000000ff0600728c */ /* 0x004fc8000bf05070 */
[----:B------:R-:W-:-:S09]  /*01d0*/  UISETP.NE.AND.EX UP0, UPT, UR7, URZ, UPT, UP0 ;  /* 0x000000ff0700728c */ /* 0x000fd2000bf05300 */
[----:B------:R-:W-:Y:S05]  /*01e0*/  BRA.U !UP0, `(.L_x_3) ;  /* 0x00000001080c7547 */ /* 0x000fea000b800000 */
[----:B------:R-:W2:Y:S02]  /*01f0*/  LDC.64 R78, c[0x0][0x8a8] ;  /* 0x00022a00ff4e7b82 */ /* 0x000ea40000000a00 */
[----:B--2---:R2:W5:Y:S01]  /*0200*/  LDG.E R78, desc[UR46][R78.64] ;  /* 0x0000002e4e4e7981 */ /* 0x004562000c1e1900 */
[----:B------:R-:W-:Y:S05]  /*0210*/  BRA `(.L_x_2) ;  /* 0x0000000000087947 */ /* 0x000fea0003800000 */
.L_x_3:
[----:B------:R-:W2:Y:S02]  /*0220*/  LDCU UR6, c[0x0][0x8a0] ;  /* 0x00011400ff0677ac */ /* 0x000ea40008000800 */
[----:B--2---:R-:W-:Y:S02]  /*0230*/  MOV R78, UR6 ;  /* 0x00000006004e7c02 */ /* 0x004fe40008000f00 */
.L_x_2:
[----:B------:R-:W-:Y:S01]  /*0240*/  IMAD.U32 R0, RZ, RZ, UR8 ;  /* 0x00000008ff007e24 */ /* 0x000fe2000f8e00ff */
[----:B------:R-:W-:Y:S04]  /*0250*/  BSSY.RECONVERGENT B0, `(.L_x_4) ;  /* 0x000000c000007945 */ /* 0x000fe80003800200 */
[C---:B------:R-:W-:Y:S02]  /*0260*/  ISETP.NE.OR P1, PT, R0.reuse, 0x1, !P5 ;  /* 0x000000010000780c */ /* 0x040fe40006f25670 */
[----:B------:R-:W-:-:S11]  /*0270*/  ISETP.NE.OR P0, PT, R0, 0x3, !P5 ;  /* 0x000000030000780c */ /* 0x000fd60006f05670 */
[----:B------:R-:W-:Y:S05]  /*0280*/  @P1 BRA `(.L_x_5) ;  /* 0x0000000000201947 */ /* 0x000fea0003800000 */
[----:B------:R-:W3:Y:S02]  /*0290*/  LDCU.64 UR6, c[0x0][0x348] ;  /* 0x00006900ff0677ac */ /* 0x000ee40008000a00 */
[----:B---3--:R-:W-:Y:S02]  /*02a0*/  UIADD3 UR10, UP1, UPT, UR6, 0x80, URZ ;  /* 0x00000080060a7890 */ /* 0x008fe4000ff3e0ff */
[----:B------:R-:W-:Y:S02]  /*02b0*/  UIADD3 UR6, UP0, UPT, UR6, 0x180, URZ ;  /* 0x0000018006067890 */ /* 0x000fe4000ff1e0ff */
[----:B------:R-:W-:Y:S02]  /*02c0*/  UIADD3.X UR11, UPT, UPT, URZ, UR7, URZ, UP1, !UPT ;  /* 0x00000007ff0b7290 */ /* 0x000fe40008ffe4ff */
[----:B------:R-:W-:-:S07]  /*02d0*/  UIADD3.X UR7, UPT, UPT, URZ, UR7, URZ, UP0, !UPT ;  /* 0x00000007ff077290 */ /* 0x000fce00087fe4ff */
[----:B------:R3:W-:Y:S02]  /*02e0*/  UTMACCTL.PF [UR10] ;  /* 0x000000000a0079b9 */ /* 0x0007e40008040000 */
[----:B------:R3:W-:Y:S02]  /*02f0*/  UTMACCTL.PF [UR6] ;  /* 0x00000000060079b9 */ /* 0x0007e40008040000 */
[----:B---3--:R-:W-:Y:S01]  /*0300*/  NOP ;  /* 0x0000000000007918 */ /* 0x008fe20000000000 */
.L_x_5:
[----:B------:R-:W-:Y:S05]  /*0310*/  BSYNC.RECONVERGENT B0 ;  /* 0x0000000000007941 */ /* 0x000fea0003800200 */
.L_x_4:
[----:B------:R-:W-:Y:S04]  /*0320*/  BSSY.RECONVERGENT B0, `(.L_x_6) ;  /* 0x000000a000007945 */ /* 0x000fe80003800200 */
        /* <DEDUP_REMOVED lines=9> */
.L_x_7:
[----:B------:R-:W-:Y:S05]  /*03c0*/  BSYNC.RECONVERGENT B0 ;  /* 0x0000000000007941 */ /* 0x000fea0003800200 */
.L_x_6:
[----:B------:R-:W3:Y:S01]  /*03d0*/  LDCU.64 UR6, c[0x0][0x888] ;  /* 0x00011100ff0677ac */ /* 0x000ee20008000a00 */
[----:B------:R-:W-:Y:S02]  /*03e0*/  UISETP.EQ.U32.AND UP1, UPT, UR4, URZ, UPT ;  /* 0x000000ff0400728c */ /* 0x000fe4000bf22070 */
[----:B------:R-:W-:Y:S02]  /*03f0*/  UPLOP3.LUT UP2, UPT, UPT, UPT, UPT, 0x80, 0x8 ;  /* 0x000000000008789c */ /* 0x000fe40003f4f070 */
[----:B---3--:R-:W-:-:S04]  /*0400*/  UISETP.NE.U32.AND UP0, UPT, UR6, URZ, UPT ;  /* 0x000000ff0600728c */ /* 0x008fc8000bf05070 */
[----:B------:R-:W-:-:S04]  /*0410*/  UISETP.NE.AND.EX UP0, UPT, UR7, URZ, UPT, UP0 ;  /* 0x000000ff0700728c */ /* 0x000fc8000bf05300 */
[----:B------:R-:W-:-:S04]  /*0420*/  UISETP.EQ.OR.EX UP3, UPT, UR5, URZ, !UP0, UP1 ;  /* 0x000000ff0500728c */ /* 0x000fc8000c762710 */
[----:B------:R-:W-:-:S05]  /*0430*/  UP2UR UR50, UPR, URZ, 0x8 ;  /* 0x00000008ff327883 */ /* 0x000fca0008000000 */
[----:B------:R-:W-:Y:S07]  /*0440*/  BRA.U !UP3, `(.L_x_8) ;  /* 0x000000010b207547 */ /* 0x000fee000b800000 */
[----:B------:R-:W-:Y:S01]  /*0450*/  UISETP.NE.U32.AND UP2, UPT, UR4, URZ, UPT ;  /* 0x000000ff0400728c */ /* 0x000fe2000bf45070 */
[----:B-----5:R-:W-:Y:S01]  /*0460*/  FSETP.NEU.AND P0, PT, R81, RZ, PT ;  /* 0x000000ff5100720b */ /* 0x020fe20003f0d000 */
[----:B------:R-:W-:Y:S02]  /*0470*/  USEL UR4, URZ, 0xffffffff, UP0 ;  /* 0xffffffffff047887 */ /* 0x000fe40008000000 */
[----:B------:R-:W-:-:S10]  /*0480*/  UISETP.NE.AND.EX UP2, UPT, UR5, URZ, UPT, UP2 ;  /* 0x000000ff0500728c */ /* 0x000fd4000bf45320 */
[----:B------:R-:W-:Y:S01]  /*0490*/  VOTEU.ANY UP1, P0 ;  /* 0x0000000000ff7886 */ /* 0x000fe20000020100 */
[----:B------:R-:W-:-:S04]  /*04a0*/  @!UP2 USEL UR4, URZ, 0xffffffff, UP1 ;  /* 0xffffffffff04a887 */ /* 0x000fc80008800000 */
[----:B------:R-:W-:-:S04]  /*04b0*/  ULOP3.LUT UR4, UR4, 0x1, URZ, 0xc0, !UPT ;  /* 0x0000000104047892 */ /* 0x000fc8000f8ec0ff */
[----:B------:R-:W-:-:S11]  /*04c0*/  UISETP.NE.U32.AND UP2, UPT, UR4, 0x1, UPT ;  /* 0x000000010400788c */ /* 0x000fd6000bf45070 */
.L_x_8:
[----:B-1----:R-:W1:Y:S01]  /*04d0*/  SHFL.IDX PT, R2, R173, RZ, 0x1f ;  /* 0x00001fffad027589 */ /* 0x002e6200000e0000 */
[----:B------:R-:W-:-:S04]  /*04e0*/  UISETP.NE.AND UP1, UPT, UR8, 0x2, UPT ;  /* 0x000000020800788c */ /* 0x000fc8000bf25270 */
[----:B------:R-:W-:Y:S01]  /*04f0*/  USEL UR6, URZ, 0x1, UP1 ;  /* 0x00000001ff067887 */ /* 0x000fe20008800000 */
[----:B-1----:R-:W-:-:S13]  /*0500*/  ISETP.NE.AND P0, PT, R2, RZ, PT ;  /* 0x000000ff0200720c */ /* 0x002fda0003f05270 */
[----:B------:R-:W-:Y:S05]  /*0510*/  @P0 BRA `(.L_x_9) ;  /* 0x0000000000580947 */ /* 0x000fea0003800000 */
[----:B------:R-:W1:Y:S01]  /*0520*/  S2UR UR5, SR_CgaCtaId ;  /* 0x00000000000579c3 */ /* 0x000e620000008800 */
[----:B------:R-:W-:Y:S01]  /*0530*/  UMOV UR7, 0x400 ;  /* 0x0000040000077882 */ /* 0x000fe20000000000 */
[----:B------:R-:W-:Y:S01]  /*0540*/  UMOV UR4, 0x1 ;  /* 0x0000000100047882 */ /* 0x000fe20000000000 */
[----:B------:R-:W-:Y:S01]  /*0550*/  ELECT P0, URZ, PT ;  /* 0x0000000000ff782f */ /* 0x000fe20003800000 */
[----:B------:R-:W-:-:S04]  /*0560*/  UIADD3 UR10, UPT, UPT, -UR4, 0x100000, URZ ;  /* 0x00100000040a7890 */ /* 0x000fc8000fffe1ff */
[----:B------:R-:W-:Y:S02]  /*0570*/  USHF.L.U32 UR11, UR10, 0xb, URZ ;  /* 0x0000000b0a0b7899 */ /* 0x000fe400080006ff */
[----:B------:R-:W-:Y:S02]  /*0580*/  USHF.L.U32 UR10, UR10, 0x1, URZ ;  /* 0x000000010a0a7899 */ /* 0x000fe400080006ff */
[----:B-1----:R-:W-:Y:S01]  /*0590*/  ULEA UR5, UR5, UR7, 0x18 ;  /* 0x0000000705057291 */ /* 0x002fe2000f8ec0ff */
[----:B------:R-:W1:Y:S11]  /*05a0*/  FENCE.VIEW.ASYNC.S ;  /* 0x00000000000073c6 */ /* 0x000e760000000000 */
[----:B-1----:R1:W3:Y:S01]  /*05b0*/  SYNCS.EXCH.64 URZ, [UR5], UR10 ;  /* 0x0000000a05ff75b2 */ /* 0x0022e20008000100 */
[----:B------:R1:W4:Y:S01]  /*05c0*/  SYNCS.EXCH.64 URZ, [UR5+0x30], UR10 ;  /* 0x0000300a05ff75b2 */ /* 0x0003220008000100 */
[----:B------:R1:W1:Y:S01]  /*05d0*/  SYNCS.EXCH.64 URZ, [UR5+0x8], UR10 ;  /* 0x0000080a05ff75b2 */ /* 0x0002620008000100 */
        /* <DEDUP_REMOVED lines=9> */
[----:B------:R-:W-:Y:S01]  /*0670*/  NOP ;  /* 0x0000000000007918 */ /* 0x000fe20000000000 */
.L_x_9:
[----:B------:R-:W2:Y:S01]  /*0680*/  SHFL.IDX PT, R2, R173, RZ, 0x1f ;  /* 0x00001fffad027589 */ /* 0x000ea200000e0000 */
[----:B------:R-:W-:Y:S01]  /*0690*/  NOP ;  /* 0x0000000000007918 */ /* 0x000fe20000000000 */
[----:B--2---:R-:W-:-:S13]  /*06a0*/  ISETP.NE.AND P0, PT, R2, 0x1, PT ;  /* 0x000000010200780c */ /* 0x004fda0003f05270 */
[----:B------:R-:W-:Y:S05]  /*06b0*/  @P0 BRA `(.L_x_10) ;  /* 0x0000000000480947 */ /* 0x000fea0003800000 */
[----:B------:R-:W2:Y:S01]  /*06c0*/  S2UR UR7, SR_CgaCtaId ;  /* 0x00000000000779c3 */ /* 0x000ea20000008800 */
[----:B------:R-:W-:Y:S01]  /*06d0*/  UMOV UR9, 0x400 ;  /* 0x0000040000097882 */ /* 0x000fe20000000000 */
[----:B-1----:R-:W-:Y:S01]  /*06e0*/  UMOV UR5, 0x20 ;  /* 0x0000002000057882 */ /* 0x002fe20000000000 */
[----:B------:R-:W-:Y:S01]  /*06f0*/  UMOV UR4, 0x80 ;  /* 0x0000008000047882 */ /* 0x000fe20000000000 */
[----:B------:R-:W-:-:S04]  /*0700*/  UIADD3 UR10, UPT, UPT, -UR5, 0x100000, URZ ;  /* 0x00100000050a7890 */ /* 0x000fc8000fffe1ff */
[----:B------:R-:W-:Y:S02]  /*0710*/  USHF.L.U32 UR11, UR10, 0xb, URZ ;  /* 0x0000000b0a0b7899 */ /* 0x000fe400080006ff */
[----:B------:R-:W-:Y:S02]  /*0720*/  USHF.L.U32 UR10, UR10, 0x1, URZ ;  /* 0x000000010a0a7899 */ /* 0x000fe400080006ff */
[----:B------:R-:W-:-:S04]  /*0730*/  UIADD3 UR4, UPT, UPT, -UR4, 0x100000, URZ ;  /* 0x0010000004047890 */ /* 0x000fc8000fffe1ff */
[----:B------:R-:W-:Y:S02]  /*0740*/  USHF.L.U32 UR5, UR4, 0xb, URZ ;  /* 0x0000000b04057899 */ /* 0x000fe400080006ff */
[----:B------:R-:W-:Y:S01]  /*0750*/  USHF.L.U32 UR4, UR4, 0x1, URZ ;  /* 0x0000000104047899 */ /* 0x000fe200080006ff */
[----:B------:R-:W-:Y:S01]  /*0760*/  ELECT P0, URZ, PT ;  /* 0x0000000000ff782f */ /* 0x000fe20003800000 */
[----:B--2---:R-:W-:Y:S01]  /*0770*/  ULEA UR7, UR7, UR9, 0x18 ;  /* 0x0000000907077291 */ /* 0x004fe2000f8ec0ff */
[----:B------:R-:W1:Y:S11]  /*0780*/  FENCE.VIEW.ASYNC.S ;  /* 0x00000000000073c6 */ /* 0x000e760000000000 */
[----:B-1----:R2:W1:Y:S01]  /*0790*/  SYNCS.EXCH.64 URZ, [UR7+0x60], UR10 ;  /* 0x0000600a07ff75b2 */ /* 0x0024620008000100 */
[----:B------:R2:W1:Y:S01]  /*07a0*/  SYNCS.EXCH.64 URZ, [UR7+0x70], UR4 ;  /* 0x0000700407ff75b2 */ /* 0x0004620008000100 */
[----:B------:R2:W1:Y:S01]  /*07b0*/  SYNCS.EXCH.64 URZ, [UR7+0x68], UR10 ;  /* 0x0000680a07ff75b2 */ /* 0x0004620008000100 */
[----:B------:R2:W1:Y:S02]  /*07c0*/  SYNCS.EXCH.64 URZ, [UR7+0x78], UR4 ;  /* 0x0000780407ff75b2 */ /* 0x0004640008000100 */
[----:B--2---:R-:W-:Y:S01]  /*07d0*/  NOP ;  /* 0x0000000000007918 */ /* 0x004fe20000000000 */
.L_x_10:
[----:B------:R-:W2:Y:S01]  /*07e0*/  SHFL.IDX PT, R2, R173, RZ, 0x1f ;  /* 0x00001fffad027589 */ /* 0x000ea200000e0000 */
[----:B------:R-:W-:Y:S01]  /*07f0*/  NOP ;  /* 0x0000000000007918 */ /* 0x000fe20000000000 */
[----:B--2---:R-:W-:-:S13]  /*0800*/  ISETP.NE.AND P0, PT, R2, 0x3, PT ;  /* 0x000000030200780c */ /* 0x004fda0003f05270 */
[----:B------:R-:W-:Y:S05]  /*0810*/  @P0 BRA `(.L_x_11) ;  /* 0x0000000000300947 */ /* 0x000fea0003800000 */
[----:B-1----:R-:W1:Y:S01]  /*0820*/  S2UR UR5, SR_CgaCtaId ;  /* 0x00000000000579c3 */ /* 0x002e620000008800 */
        /* <DEDUP_REMOVED lines=8> */
[----:B-1----:R2:W1:Y:S01]  /*08b0*/  SYNCS.EXCH.64 URZ, [UR5+0x80], UR10 ;  /* 0x0000800a05ff75b2 */ /* 0x0024620008000100 */
[----:B------:R2:W1:Y:S02]  /*08c0*/  SYNCS.EXCH.64 URZ, [UR5+0x88], UR10 ;  /* 0x0000880a05ff75b2 */ /* 0x0004640008000100 */
[----:B--2---:R-:W-:Y:S01]  /*08d0*/  NOP ;  /* 0x0000000000007918 */ /* 0x004fe20000000000 */
.L_x_11:
[----:B------:R-:W2:Y:S01]  /*08e0*/  SHFL.IDX PT, R2, R173, RZ, 0x1f ;  /* 0x00001fffad027589 */ /* 0x000ea200000e0000 */
[----:B------:R-:W-:Y:S01]  /*08f0*/  NOP ;  /* 0x0000000000007918 */ /* 0x000fe20000000000 */
[----:B--2---:R-:W-:-:S13]  /*0900*/  ISETP.NE.AND P0, PT, R2, 0x4, PT ;  /* 0x000000040200780c */ /* 0x004fda0003f05270 */
[----:B------:R-:W-:Y:S05]  /*0910*/  @P0 BRA `(.L_x_12) ;  /* 0x00000000004c0947 */ /* 0x000fea0003800000 */
[----:B-1----:R-:W1:Y:S01]  /*0920*/  S2UR UR5, SR_CgaCtaId ;  /* 0x00000000000579c3 */ /* 0x002e620000008800 */
[----:B------:R-:W-:Y:S01]  /*0930*/  UMOV UR9, 0x100 ;  /* 0x0000010000097882 */ /* 0x000fe20000000000 */
[----:B------:R-:W-:Y:S01]  /*0940*/  UMOV UR7, 0x400 ;  /* 0x0000040000077882 */ /* 0x000fe20000000000 */
[----:B------:R-:W-:Y:S01]  /*0950*/  USEL UR9, UR9, 0xe0, UP2 ;  /* 0x000000e009097887 */ /* 0x000fe20009000000 */
[----:B------:R-:W-:Y:S01]  /*0960*/  UMOV UR4, 0x1 ;  /* 0x0000000100047882 */ /* 0x000fe20000000000 */
[----:B------:R-:W-:Y:S01]  /*0970*/  ELECT P0, URZ, PT ;  /* 0x0000000000ff782f */ /* 0x000fe20003800000 */
[----:B------:R-:W-:-:S04]  /*0980*/  UIADD3 UR10, UPT, UPT, -UR4, 0x100000, URZ ;  /* 0x00100000040a7890 */ /* 0x000fc8000fffe1ff */
[----:B------:R-:W-:Y:S02]  /*0990*/  USHF.L.U32 UR11, UR10, 0xb, URZ ;  /* 0x0000000b0a0b7899 */ /* 0x000fe400080006ff */
[----:B------:R-:W-:Y:S02]  /*09a0*/  USHF.L.U32 UR10, UR10, 0x1, URZ ;  /* 0x000000010a0a7899 */ /* 0x000fe400080006ff */
[----:B------:R-:W-:-:S04]  /*09b0*/  UIADD3 UR12, UPT, UPT, -UR9, 0x100000, URZ ;  /* 0x00100000090c7890 */ /* 0x000fc8000fffe1ff */
[----:B------:R-:W-:Y:S02]  /*09c0*/  USHF.L.U32 UR13, UR12, 0xb, URZ ;  /* 0x0000000b0c0d7899 */ /* 0x000fe400080006ff */
[----:B------:R-:W-:Y:S02]  /*09d0*/  USHF.L.U32 UR12, UR12, 0x1, URZ ;  /* 0x000000010c0c7899 */ /* 0x000fe400080006ff */
[----:B-1----:R-:W-:Y:S01]  /*09e0*/  ULEA UR5, UR5, UR7, 0x18 ;  /* 0x0000000705057291 */ /* 0x002fe2000f8ec0ff */
[----:B------:R-:W1:Y:S11]  /*09f0*/  FENCE.VIEW.ASYNC.S ;  /* 0x00000000000073c6 */ /* 0x000e760000000000 */
[----:B-1----:R2:W1:Y:S01]  /*0a00*/  SYNCS.EXCH.64 URZ, [UR5+0x90], UR10 ;  /* 0x0000900a05ff75b2 */ /* 0x0024620008000100 */
[----:B------:R2:W1:Y:S01]  /*0a10*/  SYNCS.EXCH.64 URZ, [UR5+0xa0], UR12 ;  /* 0x0000a00c05ff75b2 */ /* 0x0004620008000100 */
[----:B------:R2:W1:Y:S01]  /*0a20*/  SYNCS.EXCH.64 URZ, [UR5+0x98], UR10 ;  /* 0x0000980a05ff75b2 */ /* 0x0004620008000100 */
[----:B------:R2:W1:Y:S02]  /*0a30*/  SYNCS.EXCH.64 URZ, [UR5+0xa8], UR12 ;  /* 0x0000a80c05ff75b2 */ /* 0x0004640008000100 */
[----:B--2---:R-:W-:Y:S01]  /*0a40*/  NOP ;  /* 0x0000000000007918 */ /* 0x004fe20000000000 */
.L_x_12:
        /* <DEDUP_REMOVED lines=20> */
[----:B------:R2:W1:Y:S01]  /*0b90*/  SYNCS.EXCH.64 URZ, [UR7+0xd8], UR4 ;  /* 0x0000d80407ff75b2 */ /* 0x0004620008000100 */
[----:B------:R2:W1:Y:S01]  /*0ba0*/  SYNCS.EXCH.64 URZ, [UR7+0xc0], UR10 ;  /* 0x0000c00a07ff75b2 */ /* 0x0004620008000100 */
[----:B------:R2:W1:Y:S01]  /*0bb0*/  SYNCS.EXCH.64 URZ, [UR7+0xe0], UR4 ;  /* 0x0000e00407ff75b2 */ /* 0x0004620008000100 */
[----:B------:R2:W1:Y:S01]  /*0bc0*/  SYNCS.EXCH.64 URZ, [UR7+0xc8], UR10 ;  /* 0x0000c80a07ff75b2 */ /* 0x0004620008000100 */
[----:B------:R2:W1:Y:S02]  /*0bd0*/  SYNCS.EXCH.64 URZ, [UR7+0xe8], UR4 ;  /* 0x0000e80407ff75b2 */ /* 0x0004640008000100 */
[----:B--2---:R-:W-:Y:S01]  /*0be0*/  NOP ;  /* 0x0000000000007918 */ /* 0x004fe20000000000 */
.L_x_13:
        /* <DEDUP_REMOVED lines=18> */
.L_x_14:
[----:B-1----:R-:W1:Y:S01]  /*0d10*/  S2UR UR5, SR_CTAID.X ;  /* 0x00000000000579c3 */ /* 0x002e620000002500 */
[----:B------:R-:W-:-:S05]  /*0d20*/  CS2R.32 R170, SR_CgaSize ;  /* 0x0000000000aa7805 */ /* 0x000fca0000008a00 */
[----:B------:R-:W-:-:S05]  /*0d30*/  IMAD R170, R170, -0xa0, RZ ;  /* 0xffffff60aaaa7824 */ /* 0x000fca00078e02ff */
[----:B------:R-:W-:-:S14]  /*0d40*/  R2UR UR9, R170 ;  /* 0x00000000aa0972ca */ /* 0x000fdc00000e0000 */
[----:B------:R-:W2:Y:S01]  /*0d50*/  LDCU UR9, c[0x0][UR9+0x2b0] ;  /* 0x00005600090977ac */ /* 0x000ea20008000800 */
[----:B------:R-:W-:Y:S01]  /*0d60*/  NOP ;  /* 0x0000000000007918 */ /* 0x000fe20000000000 */
[----:B------:R-:W-:-:S05]  /*0d70*/  CS2R.32 R170, SR_CgaSize ;  /* 0x0000000000aa7805 */ /* 0x000fca0000008a00 */
[----:B------:R-:W-:-:S05]  /*0d80*/  IMAD R170, R170, -0xa0, RZ ;  /* 0xffffff60aaaa7824 */ /* 0x000fca00078e02ff */
[----:B------:R-:W-:-:S14]  /*0d90*/  R2UR UR7, R170 ;  /* 0x00000000aa0772ca */ /* 0x000fdc00000e0000 */
[----:B------:R-:W3:Y:S01]  /*0da0*/  LDCU UR7, c[0x0][UR7+0x2b4] ;  /* 0x00005680070777ac */ /* 0x000ee20008000800 */
[----:B------:R-:W4:Y:S08]  /*0db0*/  S2UR UR4, SR_CTAID.Y ;  /* 0x00000000000479c3 */ /* 0x000f300000002600 */
[----:B------:R-:W3:Y:S01]  /*0dc0*/  LDC R9, c[0x0][0xb24] ;  /* 0x0002c900ff097b82 */ /* 0x000ee20000000800 */
[----:B-1----:R-:W-:-:S02]  /*0dd0*/  I2FP.F32.U32 R5, UR5 ;  /* 0x0000000500057c45 */ /* 0x002fc40008201000 */
[----:B------:R-:W-:-:S05]  /*0de0*/  CS2R.32 R3, SR_CgaSize ;  /* 0x0000000000037805 */ /* 0x000fca0000008a00 */
[----:B------:R-:W-:-:S06]  /*0df0*/  IMAD R3, R3, -0xa0, RZ ;  /* 0xffffff6003037824 */ /* 0x000fcc00078e02ff */
[----:B------:R-:W1:Y:S01]  /*0e00*/  LDC R3, c[0x0][R3+0x2a0] ;  /* 0x0000a80003037b82 */ /* 0x000e620000000800 */
[----:B------:R-:W-:Y:S01]  /*0e10*/  MOV R21, UR5 ;  /* 0x0000000500157c02 */ /* 0x000fe20008000f00 */
[----:B--2---:R-:W-:Y:S01]  /*0e20*/  FMUL R5, R5, UR9 ;  /* 0x0000000905057c20 */ /* 0x004fe20008400000 */
[----:B----4-:R-:W-:Y:S02]  /*0e30*/  I2FP.F32.U32 R4, UR4 ;  /* 0x0000000400047c45 */ /* 0x010fe40008201000 */
[----:B------:R-:W-:-:S05]  /*0e40*/  CS2R.32 R2, SR_CgaSize ;  /* 0x0000000000027805 */ /* 0x000fca0000008a00 */
[----:B------:R-:W-:-:S06]  /*0e50*/  IMAD R2, R2, -0xa0, RZ ;  /* 0xffffff6002027824 */ /* 0x000fcc00078e02ff */
[----:B------:R-:W2:Y:S01]  /*0e60*/  LDC R2, c[0x0][R2+0x2a4] ;  /* 0x0000a90002027b82 */ /* 0x000ea20000000800 */
[----:B------:R-:W4:Y:S01]  /*0e70*/  F2I.U32.TRUNC.NTZ R170, R5 ;  /* 0x0000000500aa7305 */ /* 0x000f22000020f000 */
[----:B------:R-:W-:Y:S01]  /*0e80*/  MOV R20, UR4 ;  /* 0x0000000400147c02 */ /* 0x000fe20008000f00 */
[----:B---3--:R-:W-:-:S05]  /*0e90*/  FMUL R4, R4, UR7 ;  /* 0x0000000704047c20 */ /* 0x008fca0008400000 */
[----:B------:R-:W-:Y:S01]  /*0ea0*/  BAR.SYNC.DEFER_BLOCKING 0x0 ;  /* 0x0000000000007b1d */ /* 0x000fe20000010000 */
[----:B------:R-:W-:-:S05]  /*0eb0*/  ISETP.GE.AND P0, PT, R9, 0x1, PT ;  /* 0x000000010900780c */ /* 0x000fca0003f06270 */
[----:B------:R-:W3:Y:S02]  /*0ec0*/  F2I.U32.TRUNC.NTZ R147, R4 ;  /* 0x0000000400937305 */ /* 0x000ee4000020f000 */
[----:B------:R-:W2:Y:S01]  /*0ed0*/  S2UR UR36, SR_CTAID.Z ;  /* 0x00000000002479c3 */ /* 0x000ea20000002700 */
[----:B----4-:R-:W-:-:S05]  /*0ee0*/  IADD3 R170, PT, PT, -R170, RZ, RZ ;  /* 0x000000ffaaaa7210 */ /* 0x010fca0007ffe1ff */
[----:B-1----:R-:W-:Y:S01]  /*0ef0*/  IMAD R170, R3, R170, UR5 ;  /* 0x0000000503aa7e24 */ /* 0x002fe2000f8e02aa */
[----:B---3--:R-:W-:-:S05]  /*0f00*/  IADD3 R147, PT, PT, -R147, RZ, RZ ;  /* 0x000000ff93937210 */ /* 0x008fca0007ffe1ff */
[----:B--2---:R-:W-:Y:S01]  /*0f10*/  IMAD R147, R2, R147, UR4 ;  /* 0x0000000402937e24 */ /* 0x004fe2000f8e0293 */
[----:B------:R-:W-:Y:S06]  /*0f20*/  @!P0 BRA `(.L_x_15) ;  /* 0x0000000000b88947 */ /* 0x000fec0003800000 */
[----:B------:R-:W1:Y:S01]  /*0f30*/  LDC.64 R4, c[0x0][0xb18] ;  /* 0x0002c600ff047b82 */ /* 0x000e620000000a00 */
[----:B------:R-:W-:-:S07]  /*0f40*/  ISETP.NE.AND P0, PT, R9, 0x1, PT ;  /* 0x000000010900780c */ /* 0x000fce0003f05270 */
[----:B------:R-:W2:Y:S08]  /*0f50*/  LDC R10, c[0x0][0xb0c] ;  /* 0x0002c300ff0a7b82 */ /* 0x000eb00000000800 */
[----:B------:R-:W3:Y:S08]  /*0f60*/  LDC R11, c[0x0][0x370] ;  /* 0x0000dc00ff0b7b82 */ /* 0x000ef00000000800 */
[----:B------:R-:W4:Y:S01]  /*0f70*/  LDC R12, c[0x0][0x374] ;  /* 0x0000dd00ff0c7b82 */ /* 0x000f220000000800 */
[----:B-1----:R-:W-:-:S07]  /*0f80*/  ISETP.NE.AND P1, PT, R4, 0x1, PT ;  /* 0x000000010400780c */ /* 0x002fce0003f25270 */
[----:B------:R-:W3:Y:S01]  /*0f90*/  LDC.64 R6, c[0x0][0xb10] ;  /* 0x0002c400ff067b82 */ /* 0x000ee20000000a00 */
[----:B--2---:R-:W-:-:S07]  /*0fa0*/  ISETP.NE.AND P2, PT, R10, 0x1, PT ;  /* 0x000000010a00780c */ /* 0x004fce0003f45270 */
[----:B------:R-:W1:Y:S08]  /*0fb0*/  LDC R8, c[0x0][0xb20] ;  /* 0x0002c800ff087b82 */ /* 0x000e700000000800 */
[----:B------:R-:W2:Y:S01]  /*0fc0*/  LDC.64 R2, c[0x0][0xb28] ;  /* 0x0002ca00ff027b82 */ /* 0x000ea20000000a00 */
[----:B----4-:R-:W-:-:S04]  /*0fd0*/  IMAD.HI.U32 R13, R12, R5, RZ ;  /* 0x000000050c0d7227 */ /* 0x010fc800078e00ff */
[----:B------:R-:W-:-:S04]  /*0fe0*/  IMAD.HI.U32 R5, R20, R5, RZ ;  /* 0x0000000514057227 */ /* 0x000fc800078e00ff */
[----:B---3--:R-:W-:-:S04]  /*0ff0*/  IMAD.HI.U32 R14, R11, R6, RZ ;  /* 0x000000060b0e7227 */ /* 0x008fc800078e00ff */
[C---:B------:R-:W-:Y:S01]  /*1000*/  IMAD.HI.U32 R16, R21.reuse, R6, RZ ;  /* 0x0000000615107227 */ /* 0x040fe200078e00ff */
[-C--:B------:R-:W-:Y:S02]  /*1010*/  @P2 SHF.R.U32.HI R11, RZ, R7.reuse, R14 ;  /* 0x00000007ff0b2219 */ /* 0x080fe4000001160e */
[-C--:B-1----:R-:W-:Y:S02]  /*1020*/  @P1 SHF.R.U32.HI R12, RZ, R8.reuse, R13 ;  /* 0x00000008ff0c1219 */ /* 0x082fe4000001160d */
[----:B------:R-:W-:Y:S02]  /*1030*/  SHF.R.U32.HI R5, RZ, R8, R5 ;  /* 0x00000008ff057219 */ /* 0x000fe40000011605 */
[----:B------:R-:W-:Y:S02]  /*1040*/  SHF.R.U32.HI R16, RZ, R7, R16 ;  /* 0x00000007ff107219 */ /* 0x000fe40000011610 */
[----:B------:R-:W-:Y:S01]  /*1050*/  SEL R5, R20, R5, !P1 ;  /* 0x0000000514057207 */ /* 0x000fe20004800000 */
[----:B--2---:R-:W-:Y:S01]  /*1060*/  IMAD.HI.U32 R14, R12, R2, RZ ;  /* 0x000000020c0e7227 */ /* 0x004fe200078e00ff */
[----:B------:R-:W-:-:S02]  /*1070*/  SEL R7, R21, R16, !P2 ;  /* 0x0000001015077207 */ /* 0x000fc40005000000 */
[----:B------:R-:W-:Y:S01]  /*1080*/  IADD3 R13, PT, PT, -R5, RZ, RZ ;  /* 0x000000ff050d7210 */ /* 0x000fe20007ffe1ff */
[----:B------:R-:W-:Y:S01]  /*1090*/  IMAD.HI.U32 R6, R11, R2, RZ ;  /* 0x000000020b067227 */ /* 0x000fe200078e00ff */
[----:B------:R-:W-:-:S03]  /*10a0*/  @P0 SHF.R.U32.HI R12, RZ, R3, R14 ;  /* 0x00000003ff0c0219 */ /* 0x000fc6000001160e */
[----:B------:R-:W-:Y:S01]  /*10b0*/  IMAD R13, R4, R13, R20 ;  /* 0x0000000d040d7224 */ /* 0x000fe200078e0214 */
[----:B------:R-:W-:Y:S01]  /*10c0*/  @P0 SHF.R.U32.HI R11, RZ, R3, R6 ;  /* 0x00000003ff0b0219 */ /* 0x000fe20000011606 */
[----:B------:R-:W-:-:S04]  /*10d0*/  IMAD R12, R12, R9, RZ ;  /* 0x000000090c0c7224 */ /* 0x000fc800078e02ff */
[----:B------:R-:W-:Y:S01]  /*10e0*/  IMAD R6, R11, R9, RZ ;  /* 0x000000090b067224 */ /* 0x000fe200078e02ff */
[----:B------:R-:W-:-:S04]  /*10f0*/  ISETP.GE.AND P1, PT, R5, R12, PT ;  /* 0x0000000c0500720c */ /* 0x000fc80003f26270 */
[----:B------:R-:W-:Y:S01]  /*1100*/  ISETP.GE.OR P1, PT, R7, R6, P1 ;  /* 0x000000060700720c */ /* 0x000fe20000f26670 */
[----:B------:R-:W-:-:S05]  /*1110*/  IMAD.HI.U32 R6, R5, R2, RZ ;  /* 0x0000000205067227 */ /* 0x000fca00078e00ff */
[----:B------:R-:W-:-:S04]  /*1120*/  SHF.R.U32.HI R6, RZ, R3, R6 ;  /* 0x00000003ff067219 */ /* 0x000fc80000011606 */
[----:B------:R-:W-:-:S03]  /*1130*/  SEL R6, R5, R6, !P0 ;  /* 0x0000000605067207 */ /* 0x000fc60004000000 */
[----:B------:R-:W-:Y:S01]  /*1140*/  @!P1 IMAD.HI.U32 R8, R7, R2, RZ ;  /* 0x0000000207089227 */ /* 0x000fe200078e00ff */
[----:B------:R-:W-:-:S04]  /*1150*/  IADD3 R2, PT, PT, -R6, RZ, RZ ;  /* 0x000000ff06027210 */ /* 0x000fc80007ffe1ff */
[----:B------:R-:W-:Y:S01]  /*1160*/  @!P1 SHF.R.U32.HI R8, RZ, R3, R8 ;  /* 0x00000003ff089219 */ /* 0x000fe20000011608 */
[----:B------:R-:W-:-:S03]  /*1170*/  IMAD R2, R9, R2, R5 ;  /* 0x0000000209027224 */ /* 0x000fc600078e0205 */
[----:B------:R-:W-:-:S05]  /*1180*/  @!P1 SEL R3, R7, R8, !P0 ;  /* 0x0000000807039207 */ /* 0x000fca0004000000 */
[--C-:B------:R-:W-:Y:S02]  /*1190*/  @!P1 IMAD.IADD R6, R6, 0x1, -R3.reuse ;  /* 0x0000000106069824 */ /* 0x100fe400078e0a03 */
[----:B------:R-:W-:Y:S01]  /*11a0*/  @!P1 IMAD R3, R2, R11, R3 ;  /* 0x0000000b02039224 */ /* 0x000fe200078e0203 */
[----:B------:R-:W-:Y:S01]  /*11b0*/  IADD3 R2, PT, PT, -R7, RZ, RZ ;  /* 0x000000ff07027210 */ /* 0x000fe20007ffe1ff */
[----:B------:R-:W-:Y:S02]  /*11c0*/  @!P1 IMAD R5, R6, R9, R7 ;  /* 0x0000000906059224 */ /* 0x000fe400078e0207 */
[----:B------:R-:W-:Y:S02]  /*11d0*/  @!P1 IMAD.MOV.U32 R7, RZ, RZ, R3 ;  /* 0x000000ffff079224 */ /* 0x000fe400078e0003 */
[----:B------:R-:W-:Y:S02]  /*11e0*/  IMAD R2, R10, R2, R21 ;  /* 0x000000020a027224 */ /* 0x000fe400078e0215 */
[----:B------:R-:W-:-:S02]  /*11f0*/  IMAD R20, R5, R4, R13 ;  /* 0x0000000405147224 */ /* 0x000fc400078e020d */
[----:B------:R-:W-:Y:S02]  /*1200*/  IMAD R21, R7, R10, R2 ;  /* 0x0000000a07157224 */ /* 0x000fe400078e0202 */
.L_x_15:
[----:B------:R-:W1:Y:S01]  /*1210*/  LDCU UR4, c[0x0][0xb30] ;  /* 0x00016600ff0477ac */ /* 0x000e620008000800 */
[----:B------:R-:W2:Y:S08]  /*1220*/  S2UR UR37, SR_CgaCtaId ;  /* 0x00000000002579c3 */ /* 0x000eb00000008800 */
[----:B------:R-:W3:Y:S01]  /*1230*/  LDC R72, c[0x0][0xb24] ;  /* 0x0002c900ff487b82 */ /* 0x000ee20000000800 */
[----:B-1----:R-:W-:-:S09]  /*1240*/  UISETP.NE.AND UP1, UPT, UR4, 0x1, UPT ;  /* 0x000000010400788c */ /* 0x002fd2000bf25270 */
[----:B--2---:R-:W-:Y:S05]  /*1250*/  BRA.U UP1, `(.L_x_16) ;  /* 0x0000000101407547 */ /* 0x004fea000b800000 */
[----:B------:R-:W1:Y:S08]  /*1260*/  LDC.64 R4, c[0x0][0xb10] ;  /* 0x0002c400ff047b82 */ /* 0x000e700000000a00 */
[----:B------:R-:W2:Y:S08]  /*1270*/  LDC.64 R2, c[0x0][0xb18] ;  /* 0x0002c600ff027b82 */ /* 0x000eb00000000a00 */
[----:B------:R-:W4:Y:S08]  /*1280*/  LDC R6, c[0x0][0xb20] ;  /* 0x0002c800ff067b82 */ /* 0x000f300000000800 */
[----:B------:R-:W3:Y:S01]  /*1290*/  LDC R8, c[0x0][0xb0c] ;  /* 0x0002c300ff087b82 */ /* 0x000ee20000000800 */
[----:B-1----:R-:W-:-:S05]  /*12a0*/  IMAD.HI.U32 R4, R21, R4, RZ ;  /* 0x0000000415047227 */ /* 0x002fca00078e00ff */
[----:B------:R-:W-:Y:S01]  /*12b0*/  SHF.R.U32.HI R4, RZ, R5, R4 ;  /* 0x00000005ff047219 */ /* 0x000fe20000011604 */
[----:B--2---:R-:W-:Y:S01]  /*12c0*/  IMAD.HI.U32 R3, R20, R3, RZ ;  /* 0x0000000314037227 */ /* 0x004fe200078e00ff */
[----:B------:R-:W-:-:S04]  /*12d0*/  ISETP.NE.AND P0, PT, R2, 0x1, PT ;  /* 0x000000010200780c */ /* 0x000fc80003f05270 */
[----:B----4-:R-:W-:-:S04]  /*12e0*/  SHF.R.U32.HI R3, RZ, R6, R3 ;  /* 0x00000006ff037219 */ /* 0x010fc80000011603 */
[----:B------:R-:W-:Y:S02]  /*12f0*/  SEL R3, R20, R3, !P0 ;  /* 0x0000000314037207 */ /* 0x000fe40004000000 */
[----:B---3--:R-:W-:-:S04]  /*1300*/  ISETP.NE.AND P1, PT, R8, 0x1, PT ;  /* 0x000000010800780c */ /* 0x008fc80003f25270 */
[----:B------:R-:W-:-:S05]  /*1310*/  SEL R4, R21, R4, !P1 ;  /* 0x0000000415047207 */ /* 0x000fca0004800000 */
[----:B------:R-:W-:Y:S02]  /*1320*/  IMAD.IADD R5, R3, 0x1, -R4 ;  /* 0x0000000103057824 */ /* 0x000fe400078e0a04 */
[----:B------:R-:W-:Y:S02]  /*1330*/  IMAD.IADD R3, R4, 0x1, -R3 ;  /* 0x0000000104037824 */ /* 0x000fe400078e0a03 */
[----:B------:R-:W-:Y:S02]  /*1340*/  IMAD R21, R5, R8, R21 ;  /* 0x0000000805157224 */ /* 0x000fe400078e0215 */
[----:B------:R-:W-:-:S07]  /*1350*/  IMAD R20, R3, R2, R20 ;  /* 0x0000000203147224 */ /* 0x000fce00078e0214 */
.L_x_16:
[----:B------:R-:W-:Y:S01]  /*1360*/  BAR.SYNC.DEFER_BLOCKING 0x0 ;  /* 0x0000000000007b1d */ /* 0x000fe20000010000 */
[----:B------:R-:W-:Y:S01]  /*1370*/  UISETP.NE.AND UP1, UPT, UR8, 0x2, UPT ;  /* 0x000000020800788c */ /* 0x000fe2000bf25270 */
[----:B------:R-:W-:Y:S02]  /*1380*/  ISETP.NE.OR P5, PT, R0, 0x2, !P5 ;  /* 0x000000020000780c */ /* 0x000fe40006fa5670 */
[----:B------:R-:W-:-:S06]  /*1390*/  LOP3.LUT R2, R189, 0x1f, RZ, 0xc0, !PT ;  /* 0x0000001fbd027812 */ /* 0x000fcc00078ec0ff */
[----:B------:R-:W-:Y:S05]  /*13a0*/  BRA.U UP1, `(.L_x_17) ;  /* 0x00000011019c7547 */ /* 0x000fea000b800000 */
[----:B------:R-:W1:Y:S01]  /*13b0*/  LDCU UR13, c[0x0][0x38c] ;  /* 0x00007180ff0d77ac */ /* 0x000e620008000800 */
[----:B------:R-:W2:Y:S01]  /*13c0*/  LDC R9, c[0x0][0x370] ;  /* 0x0000dc00ff097b82 */ /* 0x000ea20000000800 */
[----:B------:R-:W-:Y:S01]  /*13d0*/  PLOP3.LUT P1, PT, PT, PT, UP2, 0x80, 0x8 ;  /* 0x000000000008781c */ /* 0x000fe20003f2f028 */
[----:B------:R-:W-:Y:S01]  /*13e0*/  IMAD.MOV.U32 R15, RZ, RZ, 0x1 ;  /* 0x00000001ff0f7424 */ /* 0x000fe200078e00ff */
[----:B------:R-:W-:Y:S01]  /*13f0*/  ISETP.EQ.OR P4, PT, R2, RZ, P5 ;  /* 0x000000ff0200720c */ /* 0x000fe20002f82670 */
[----:B------:R-:W-:Y:S01]  /*1400*/  IMAD.MOV.U32 R14, RZ, RZ, RZ ;  /* 0x000000ffff0e7224 */ /* 0x000fe200078e00ff */
[----:B------:R-:W-:Y:S02]  /*1410*/  PLOP3.LUT P1, PT, P1, PT, PT, 0x8, 0x80 ;  /* 0x000000000080781c */ /* 0x000fe40000f2e170 */
[----:B------:R-:W-:Y:S01]  /*1420*/  CS2R R12, SRZ ;  /* 0x00000000000c7805 */ /* 0x000fe2000001ff00 */
[----:B------:R-:W-:Y:S01]  /*1430*/  IMAD.MOV.U32 R10, RZ, RZ, 0x1 ;  /* 0x00000001ff0a7424 */ /* 0x000fe200078e00ff */
[----:B------:R-:W4:Y:S01]  /*1440*/  LDC R0, c[0x0][0x374] ;  /* 0x0000dd00ff007b82 */ /* 0x000f220000000800 */
[----:B------:R-:W2:Y:S01]  /*1450*/  LDCU.64 UR22, c[0x0][0x348] ;  /* 0x00006900ff1677ac */ /* 0x000ea20008000a00 */
[----:B------:R-:W-:Y:S01]  /*1460*/  UMOV UR6, URZ ;  /* 0x000000ff00067c82 */ /* 0x000fe20008000000 */
[----:B-1----:R-:W-:-:S04]  /*1470*/  UIADD3 UR5, UPT, UPT, UR13, 0x7f, URZ ;  /* 0x0000007f0d057890 */ /* 0x002fc8000fffe0ff */
[----:B------:R-:W-:-:S04]  /*1480*/  USHF.R.S32.HI UR4, URZ, 0x1f, UR5 ;  /* 0x0000001fff047899 */ /* 0x000fc80008011405 */
[----:B------:R-:W-:-:S04]  /*1490*/  ULEA.HI UR4, UR4, UR5, URZ, 0x7 ;  /* 0x0000000504047291 */ /* 0x000fc8000f8f38ff */
[----:B------:R-:W-:Y:S02]  /*14a0*/  USHF.R.S32.HI UR15, URZ, 0x7, UR4 ;  /* 0x00000007ff0f7899 */ /* 0x000fe40008011404 */
[----:B------:R-:W-:Y:S02]  /*14b0*/  UIADD3 UR4, UPT, UPT, UR13, -0x1, URZ ;  /* 0xffffffff0d047890 */ /* 0x000fe4000fffe0ff */
[----:B------:R-:W-:Y:S02]  /*14c0*/  UISETP.LT.U32.AND UP0, UPT, UR15, 0x6, UPT ;  /* 0x000000060f00788c */ /* 0x000fe4000bf01070 */
[----:B------:R-:W-:Y:S02]  /*14d0*/  UISETP.GE.U32.AND UP1, UPT, UR4, -0xff, UPT ;  /* 0xffffff010400788c */ /* 0x000fe4000bf26070 */
[----:B------:R-:W-:Y:S02]  /*14e0*/  USEL UR14, UR15, 0x6, UP0 ;  /* 0x000000060f0e7887 */ /* 0x000fe40008000000 */
[----:B------:R-:W-:-:S02]  /*14f0*/  UIADD3 UR13, UPT, UPT, UR13, 0xfe, URZ ;  /* 0x000000fe0d0d7890 */ /* 0x000fc4000fffe0ff */
[----:B------:R-:W-:Y:S02]  /*1500*/  UIADD3 UR5, UPT, UPT, UR14, -0x1, URZ ;  /* 0xffffffff0e057890 */ /* 0x000fe4000fffe0ff */
[----:B------:R-:W-:-:S03]  /*1510*/  UIADD3 UR7, UPT, UPT, UR15, -UR14, URZ ;  /* 0x8000000e0f077290 */ /* 0x000fc6000fffe0ff */
[----:B------:R-:W-:-:S04]  /*1520*/  @UP1 UIADD3 UR5, UPT, UPT, UR14, URZ, URZ ;  /* 0x000000ff0e051290 */ /* 0x000fc8000fffe0ff */
[----:B--2---:R-:W-:-:S12]  /*1530*/  UIADD3 UR5, UPT, UPT, UR5, 0x1, URZ ;  /* 0x0000000105057890 */ /* 0x004fd8000fffe0ff */
.L_x_35:
[----:B------:R-:W-:Y:S01]  /*1540*/  UISETP.NE.AND UP0, UPT, UR37, URZ, UPT ;  /* 0x000000ff2500728c */ /* 0x000fe2000bf05270 */
[----:B------:R-:W1:Y:S08]  /*1550*/  S2UR UR37, SR_CgaCtaId ;  /* 0x00000000002579c3 */ /* 0x000e700000008800 */
[----:B------:R-:W-:Y:S05]  /*1560*/  BRA.U UP0, `(.L_x_18) ;  /* 0x0000000100347547 */ /* 0x000fea000b800000 */
[----:B------:R-:W2:Y:S01]  /*1570*/  S2R R2, SR_CgaCtaId ;  /* 0x0000000000027919 */ /* 0x000ea20000008800 */
[----:B------:R-:W-:-:S04]  /*1580*/  MOV R3, 0x400 ;  /* 0x0000040000037802 */ /* 0x000fc80000000f00 */
[----:B--2---:R-:W-:Y:S02]  /*1590*/  LEA R3, R2, R3, 0x18 ;  /* 0x0000000302037211 */ /* 0x004fe400078ec0ff */
[----:B------:R-:W-:-:S03]  /*15a0*/  SHF.L.U32 R2, R10, 0x1f, RZ ;  /* 0x0000001f0a027819 */ /* 0x000fc600000006ff */
[----:B------:R-:W-:-:S04]  /*15b0*/  IMAD R3, R12, 0x8, R3 ;  /* 0x000000080c037824 */ /* 0x000fc800078e0203 */
[----:B------:R-:W2:Y:S02]  /*15c0*/  SYNCS.PHASECHK.TRANS64.TRYWAIT P0, [R3+URZ+0x100], R2 ;  /* 0x00010002030075a7 */ /* 0x000ea400080011ff */
[----:B--2---:R-:W-:Y:S05]  /*15d0*/  @!P0 BRA `(.L_x_19) ;  /* 0x0000006c005c8947 */ /* 0x004fea0003800000 */
.L_x_108:
[----:B------:R-:W-:Y:S01]  /*15e0*/  VIADD R12, R12, 0x1 ;  /* 0x000000010c0c7836 */ /* 0x000fe20000000000 */
[----:B------:R2:W-:Y:S04]  /*15f0*/  SYNCS.ARRIVE.TRANS64.A1T0 RZ, [R3+URZ+0xf0], RZ ;  /* 0x0000f0ff03ff79a7 */ /* 0x0005e800081000ff */
[----:B------:R-:W-:-:S04]  /*1600*/  ISETP.NE.AND P0, PT, R12, 0x2, PT ;  /* 0x000000020c00780c */ /* 0x000fc80003f05270 */
[----:B------:R-:W-:Y:S02]  /*1610*/  SEL R12, R12, RZ, P0 ;  /* 0x000000ff0c0c7207 */ /* 0x000fe40000000000 */
[----:B--2---:R-:W-:-:S04]  /*1620*/  SEL R3, RZ, 0x1, P0 ;  /* 0x00000001ff037807 */ /* 0x004fc80000000000 */
[----:B------:R-:W-:-:S07]  /*1630*/  LOP3.LUT R10, R10, R3, RZ, 0x3c, !PT ;  /* 0x000000030a0a7212 */ /* 0x000fce00078e3cff */
.L_x_18:
[----:B------:R-:W-:Y:S01]  /*1640*/  UMOV UR4, 0x400 ;  /* 0x0000040000047882 */ /* 0x000fe20000000000 */
[----:B------:R-:W-:Y:S01]  /*1650*/  SHF.L.U32 R2, R15, 0x1f, RZ ;  /* 0x0000001f0f027819 */ /* 0x000fe200000006ff */
[----:B-1----:R-:W-:Y:S01]  /*1660*/  ULEA UR4, UR37, UR4, 0x18 ;  /* 0x0000000425047291 */ /* 0x002fe2000f8ec0ff */
[----:B------:R-:W-:Y:S01]  /*1670*/  R2UR UR35, R21 ;  /* 0x00000000152372ca */ /* 0x000fe200000e0000 */
[----:B------:R-:W-:Y:S01]  /*1680*/  UISETP.GE.U32.AND UP0, UPT, UR13, 0xff, UPT ;  /* 0x000000ff0d00788c */ /* 0x000fe2000bf06070 */
[----:B------:R-:W-:Y:S01]  /*1690*/  R2UR UR11, R20 ;  /* 0x00000000140b72ca */ /* 0x000fe200000e0000 */
[----:B------:R-:W-:Y:S01]  /*16a0*/  ULEA UR8, UR6, UR4, 0x3 ;  /* 0x0000000406087291 */ /* 0x000fe2000f8e18ff */
[----:B------:R-:W-:-:S08]  /*16b0*/  UMOV UR24, URZ ;  /* 0x000000ff00187c82 */ /* 0x000fd00008000000 */
[----:B------:R1:W2:Y:S01]  /*16c0*/  SYNCS.PHASECHK.TRANS64.TRYWAIT P0, [UR8+0x30], R2 ;  /* 0x00003002ff0075a7 */ /* 0x0002a20008001108 */
[----:B------:R-:W-:Y:S02]  /*16d0*/  USHF.L.U32 UR35, UR35, 0x7, URZ ;  /* 0x0000000723237899 */ /* 0x000fe400080006ff */
[----:B------:R-:W-:Y:S01]  /*16e0*/  USHF.L.U32 UR11, UR11, 0x7, URZ ;  /* 0x000000070b0b7899 */ /* 0x000fe200080006ff */
[----:B------:R-:W-:Y:S11]  /*16f0*/  BRA.U !UP0, `(.L_x_20) ;  /* 0x0000000108a47547 */ /* 0x000ff6000b800000 */
[----:B------:R-:W-:Y:S01]  /*1700*/  UMOV UR16, URZ ;  /* 0x000000ff00107c82 */ /* 0x000fe20008000000 */
[----:B------:R-:W-:-:S05]  /*1710*/  UMOV UR17, UR6 ;  /* 0x0000000600117c82 */ /* 0x000fca0008000000 */
.L_x_25:
[----:B-1----:R-:W-:Y:S01]  /*1720*/  ULEA UR33, UR17, UR4, 0x3 ;  /* 0x0000000411217291 */ /* 0x002fe2000f8e18ff */
[----:B--2---:R-:W-:Y:S01]  /*1730*/  @!P5 MOV R3, 0x8000 ;  /* 0x000080000003d802 */ /* 0x004fe20000000f00 */
[----:B--2---:R-:W-:Y:S10]  /*1740*/  @P0 BRA `(.L_x_21) ;  /* 0x00000000000c0947 */ /* 0x004ff40003800000 */
[----:B------:R-:W-:-:S04]  /*1750*/  SHF.L.U32 R5, R15, 0x1f, RZ ;  /* 0x0000001f0f057819 */ /* 0x000fc800000006ff */
[----:B------:R-:W2:Y:S02]  /*1760*/  SYNCS.PHASECHK.TRANS64.TRYWAIT P0, [UR33+0x30], R5 ;  /* 0x00003005ff0075a7 */ /* 0x000ea40008001121 */
[----:B--2---:R-:W-:Y:S05]  /*1770*/  @!P0 BRA `(.L_x_22) ;  /* 0x0000006c00088947 */ /* 0x004fea0003800000 */
.L_x_21:
[----:B------:R2:W-:Y:S01]  /*1780*/  @!P5 SYNCS.ARRIVE.TRANS64 RZ, [UR33], R3 ;  /* 0x00000003ffffd9a7 */ /* 0x0005e20008000021 */
[----:B------:R-:W-:Y:S04]  /*1790*/  BSSY.RECONVERGENT B0, `(.L_x_23) ;  /* 0x0000003000007945 */ /* 0x000fe80003800200 */
[----:B------:R-:W-:Y:S05]  /*17a0*/  @P4 BRA `(.L_x_24) ;  /* 0x0000000000044947 */ /* 0x000fea0003800000 */
[----:B------:R-:W-:Y:S05]  /*17b0*/  BPT.TRAP 0x1 ;  /* 0x000000040000795c */ /* 0x000fea0000300000 */
.L_x_24:
[----:B------:R-:W-:Y:S05]  /*17c0*/  BSYNC.RECONVERGENT B0 ;  /* 0x0000000000007941 */ /* 0x000fea0003800200 */
.L_x_23:
[----:B------:R-:W-:Y:S02]  /*17d0*/  UIADD3 UR6, UPT, UPT, UR17, 0x1, URZ ;  /* 0x0000000111067890 */ /* 0x000fe4000fffe0ff */
[----:B------:R-:W-:Y:S02]  /*17e0*/  UIADD3 UR26, UP1, UPT, UR22, 0x80, URZ ;  /* 0x00000080161a7890 */ /* 0x000fe4000ff3e0ff */
[----:B------:R-:W-:Y:S02]  /*17f0*/  UISETP.NE.AND UP0, UPT, UR6, 0x6, UPT ;  /* 0x000000060600788c */ /* 0x000fe4000bf05270 */
[----:B------:R-:W-:Y:S02]  /*1800*/  USHF.L.U32 UR34, UR16, 0x7, URZ ;  /* 0x0000000710227899 */ /* 0x000fe400080006ff */
[----:B------:R-:W-:Y:S02]  /*1810*/  USEL UR9, URZ, 0x1, UP0 ;  /* 0x00000001ff097887 */ /* 0x000fe40008000000 */
[----:B------:R-:W-:-:S02]  /*1820*/  USEL UR6, UR6, URZ, UP0 ;  /* 0x000000ff06067287 */ /* 0x000fc40008000000 */
[----:B------:R-:W-:Y:S02]  /*1830*/  UIADD3 UR20, UP0, UPT, UR22, 0x180, URZ ;  /* 0x0000018016147890 */ /* 0x000fe4000ff1e0ff */
[----:B------:R-:W-:Y:S01]  /*1840*/  ULEA UR8, UR6, UR4, 0x3 ;  /* 0x0000000406087291 */ /* 0x000fe2000f8e18ff */
[----:B------:R-:W-:Y:S01]  /*1850*/  LOP3.LUT R15, R15, UR9, RZ, 0x3c, !PT ;  /* 0x000000090f0f7c12 */ /* 0x000fe2000f8e3cff */
[----:B------:R-:W-:Y:S02]  /*1860*/  UIADD3.X UR27, UPT, UPT, URZ, UR23, URZ, UP1, !UPT ;  /* 0x00000017ff1b7290 */ /* 0x000fe40008ffe4ff */
[----:B------:R-:W-:Y:S01]  /*1870*/  UIADD3.X UR21, UPT, UPT, URZ, UR23, URZ, UP0, !UPT ;  /* 0x00000017ff157290 */ /* 0x000fe200087fe4ff */
[----:B-1----:R-:W-:Y:S01]  /*1880*/  SHF.L.U32 R2, R15, 0x1f, RZ ;  /* 0x0000001f0f027819 */ /* 0x002fe200000006ff */
[----:B------:R-:W-:Y:S01]  /*1890*/  UMOV UR18, 0x0 ;  /* 0x0000000000127882 */ /* 0x000fe20000000000 */
[----:B------:R-:W-:Y:S01]  /*18a0*/  UMOV UR19, 0x10000000 ;  /* 0x1000000000137882 */ /* 0x000fe20000000000 */
[----:B------:R-:W-:Y:S01]  /*18b0*/  UMOV UR12, UR36 ;  /* 0x00000024000c7c82 */ /* 0x000fe20008000000 */
[----:B------:R1:W1:Y:S01]  /*18c0*/  SYNCS.PHASECHK.TRANS64.TRYWAIT P0, [UR8+0x30], R2 ;  /* 0x00003002ff0075a7 */ /* 0x0002620008001108 */
[----:B------:R-:W-:Y:S01]  /*18d0*/  ULEA UR8, UR17, UR4, 0xe ;  /* 0x0000000411087291 */ /* 0x000fe2000f8e70ff */
[----:B------:R-:W-:Y:S01]  /*18e0*/  UMOV UR9, UR33 ;  /* 0x0000002100097c82 */ /* 0x000fe20008000000 */
[----:B------:R-:W-:-:S02]  /*18f0*/  UMOV UR10, UR34 ;  /* 0x00000022000a7c82 */ /* 0x000fc40008000000 */
[----:B------:R-:W-:Y:S02]  /*1900*/  UIADD3 UR32, UPT, UPT, UR8, 0x8400, URZ ;  /* 0x0000840008207890 */ /* 0x000fe4000fffe0ff */
[----:B------:R-:W-:Y:S02]  /*1910*/  UIADD3 UR8, UPT, UPT, UR8, 0x20400, URZ ;  /* 0x0002040008087890 */ /* 0x000fe4000fffe0ff */
[----:B------:R-:W-:Y:S01]  /*1920*/  UIADD3 UR16, UPT, UPT, UR16, 0x1, URZ ;  /* 0x0000000110107890 */ /* 0x000fe2000fffe0ff */
[----:B------:R-:W-:Y:S01]  /*1930*/  UMOV UR24, UR5 ;  /* 0x0000000500187c82 */ /* 0x000fe20008000000 */
[----:B------:R-:W-:Y:S02]  /*1940*/  UMOV UR17, UR6 ;  /* 0x0000000600117c82 */ /* 0x000fe40008000000 */
[----:B------:R-:W-:Y:S01]  /*1950*/  UISETP.NE.AND UP0, UPT, UR16, UR5, UPT ;  /* 0x000000051000728c */ /* 0x000fe2000bf05270 */
[----:B------:R1:W-:Y:S02]  /*1960*/  UTMALDG.3D [UR32], [UR26], desc[UR18] ;  /* 0x000012201a0075b4 */ /* 0x0003e40008011000 */
[----:B------:R1:W-:Y:S06]  /*1970*/  UTMALDG.3D [UR8], [UR20], desc[UR18] ;  /* 0x00001208140075b4 */ /* 0x0003ec0008011000 */
[----:B------:R-:W-:Y:S05]  /*1980*/  BRA.U UP0, `(.L_x_25) ;  /* 0xfffffffd00647547 */ /* 0x000fea000b83ffff */
.L_x_20:
[----:B-1----:R-:W-:Y:S01]  /*1990*/  ULEA UR8, UR6, UR4, 0x3 ;  /* 0x0000000406087291 */ /* 0x002fe2000f8e18ff */
[----:B------:R-:W-:Y:S01]  /*19a0*/  SHF.L.U32 R2, R15, 0x1f, RZ ;  /* 0x0000001f0f027819 */ /* 0x000fe200000006ff */
[----:B------:R-:W-:Y:S01]  /*19b0*/  @!P1 SYNCS.ARRIVE.TRANS64.A1T0 RZ, [UR4+0x88], RZ ;  /* 0x000088ffffff99a7 */ /* 0x000fe20008100004 */
[----:B------:R-:W-:-:S06]  /*19c0*/  UISETP.GT.AND UP0, UPT, UR15, UR14, UPT ;  /* 0x0000000e0f00728c */ /* 0x000fcc000bf04270 */
[----:B--2---:R1:W2:Y:S03]  /*19d0*/  SYNCS.PHASECHK.TRANS64.TRYWAIT P0, [UR8+0x30], R2 ;  /* 0x00003002ff0075a7 */ /* 0x0042a60008001108 */
[----:B------:R-:W-:Y:S05]  /*19e0*/  BRA.U !UP0, `(.L_x_26) ;  /* 0x0000000108a87547 */ /* 0x000fea000b800000 */
[----:B------:R-:W-:Y:S01]  /*19f0*/  UIADD3 UR21, UPT, UPT, UR7, UR24, URZ ;  /* 0x0000001807157290 */ /* 0x000fe2000fffe0ff */
[----:B------:R-:W-:-:S11]  /*1a00*/  UMOV UR25, UR6 ;  /* 0x0000000600197c82 */ /* 0x000fd60008000000 */
.L_x_31:
[----:B-1----:R-:W-:Y:S01]  /*1a10*/  ULEA UR17, UR25, UR4, 0x3 ;  /* 0x0000000419117291 */ /* 0x002fe2000f8e18ff */
[----:B--2---:R-:W-:Y:S01]  /*1a20*/  @!P5 MOV R3, 0x8000 ;  /* 0x000080000003d802 */ /* 0x004fe20000000f00 */
[----:B--2---:R-:W-:Y:S10]  /*1a30*/  @P0 BRA `(.L_x_27) ;  /* 0x00000000000c0947 */ /* 0x004ff40003800000 */
[----:B------:R-:W-:-:S04]  /*1a40*/  SHF.L.U32 R5, R15, 0x1f, RZ ;  /* 0x0000001f0f057819 */ /* 0x000fc800000006ff */
[----:B------:R-:W2:Y:S02]  /*1a50*/  SYNCS.PHASECHK.TRANS64.TRYWAIT P0, [UR17+0x30], R5 ;  /* 0x00003005ff0075a7 */ /* 0x000ea40008001111 */
[----:B--2---:R-:W-:Y:S05]  /*1a60*/  @!P0 BRA `(.L_x_28) ;  /* 0x0000006800648947 */ /* 0x004fea0003800000 */
.L_x_27:
[----:B------:R2:W-:Y:S01]  /*1a70*/  @!P5 SYNCS.ARRIVE.TRANS64 RZ, [UR17], R3 ;  /* 0x00000003ffffd9a7 */ /* 0x0005e20008000011 */
[----:B------:R-:W-:Y:S04]  /*1a80*/  BSSY.RECONVERGENT B0, `(.L_x_29) ;  /* 0x0000003000007945 */ /* 0x000fe80003800200 */
[----:B------:R-:W-:Y:S05]  /*1a90*/  @P4 BRA `(.L_x_30) ;  /* 0x0000000000044947 */ /* 0x000fea0003800000 */
[----:B------:R-:W-:Y:S05]  /*1aa0*/  BPT.TRAP 0x1 ;  /* 0x000000040000795c */ /* 0x000fea0000300000 */
.L_x_30:
[----:B------:R-:W-:Y:S05]  /*1ab0*/  BSYNC.RECONVERGENT B0 ;  /* 0x0000000000007941 */ /* 0x000fea0003800200 */
.L_x_29:
        /* <DEDUP_REMOVED lines=20> */
[----:B------:R-:W-:Y:S01]  /*1c00*/  UIADD3 UR8, UPT, UPT, UR8, 0x20400, URZ ;  /* 0x0002040008087890 */ /* 0x000fe2000fffe0ff */
[----:B------:R-:W-:Y:S01]  /*1c10*/  UMOV UR9, UR17 ;  /* 0x0000001100097c82 */ /* 0x000fe20008000000 */
[----:B------:R-:W-:Y:S01]  /*1c20*/  UMOV UR10, UR18 ;  /* 0x00000012000a7c82 */ /* 0x000fe20008000000 */
[----:B------:R-:W-:Y:S01]  /*1c30*/  UIADD3 UR24, UPT, UPT, UR24, 0x1, URZ ;  /* 0x0000000118187890 */ /* 0x000fe2000fffe0ff */
[----:B------:R-:W-:-:S03]  /*1c40*/  UMOV UR25, UR6 ;  /* 0x0000000600197c82 */ /* 0x000fc60008000000 */
[----:B------:R1:W-:Y:S01]  /*1c50*/  UTMALDG.3D [UR16], [UR30], desc[UR26] ;  /* 0x00001a101e0075b4 */ /* 0x0003e20008011000 */
[----:B------:R-:W-:Y:S01]  /*1c60*/  UISETP.NE.AND UP0, UPT, UR24, UR21, UPT ;  /* 0x000000151800728c */ /* 0x000fe2000bf05270 */
[----:B------:R1:W-:Y:S08]  /*1c70*/  UTMALDG.3D [UR8], [UR28], desc[UR26] ;  /* 0x00001a081c0075b4 */ /* 0x0003f00008011000 */
[----:B------:R-:W-:Y:S05]  /*1c80*/  BRA.U UP0, `(.L_x_31) ;  /* 0xfffffffd00607547 */ /* 0x000fea000b83ffff */
.L_x_26:
[C---:B-1----:R-:W-:Y:S01]  /*1c90*/  LEA R2, R14.reuse, UR4, 0x3 ;  /* 0x000000040e027c11 */ /* 0x042fe2000f8e18ff */
[----:B------:R-:W-:Y:S01]  /*1ca0*/  NOP ;  /* 0x0000000000007918 */ /* 0x000fe20000000000 */
[----:B--2---:R-:W-:Y:S02]  /*1cb0*/  SHF.L.U32 R3, R13, 0x1f, RZ ;  /* 0x0000001f0d037819 */ /* 0x004fe400000006ff */
[----:B------:R-:W-:Y:S02]  /*1cc0*/  LEA R4, R14, UR4, 0x4 ;  /* 0x000000040e047c11 */ /* 0x000fe4000f8e20ff */
[----:B------:R-:W1:Y:S02]  /*1cd0*/  SYNCS.PHASECHK.TRANS64.TRYWAIT P0, [R2+URZ+0x90], R3 ;  /* 0x00009003020075a7 */ /* 0x000e6400080011ff */
[----:B-1----:R-:W-:Y:S05]  /*1ce0*/  @!P0 BRA `(.L_x_32) ;  /* 0x0000006400dc8947 */ /* 0x002fea0003800000 */
.L_x_111:
[----:B------:R-:W2:Y:S01]  /*1cf0*/  LDS.128 R4, [R4+0x120] ;  /* 0x0001200004047984 */ /* 0x000ea20000000c00 */
[----:B---3--:R-:W-:Y:S01]  /*1d00*/  ISETP.GE.AND P0, PT, R72, 0x1, PT ;  /* 0x000000014800780c */ /* 0x008fe20003f06270 */
[----:B-1----:R-:W-:Y:S01]  /*1d10*/  VIADD R2, R2, 0xa0 ;  /* 0x000000a002027836 */ /* 0x002fe20000000000 */
[----:B------:R-:W-:Y:S01]  /*1d20*/  @!PT LDS RZ, [RZ] ;  /* 0x00000000fffff984 */ /* 0x000fe20000000800 */
[----:B------:R-:W-:Y:S01]  /*1d30*/  @!PT LDS RZ, [RZ] ;  /* 0x00000000fffff984 */ /* 0x000fe20000000800 */
[----:B------:R-:W-:Y:S01]  /*1d40*/  @!PT LDS RZ, [RZ] ;  /* 0x00000000fffff984 */ /* 0x000fe20000000800 */
[----:B------:R-:W-:Y:S01]  /*1d50*/  @!PT LDS RZ, [RZ] ;  /* 0x00000000fffff984 */ /* 0x000fe20000000800 */
[----:B------:R1:W-:Y:S06]  /*1d60*/  MEMBAR.ALL.CTA ;  /* 0x0000000000007992 */ /* 0x0003ec0000008000 */
[----:B-1----:R-:W1:Y:S01]  /*1d70*/  FENCE.VIEW.ASYNC.S ;  /* 0x00000000000073c6 */ /* 0x002e620000000000 */
[----:B------:R-:W-:-:S04]  /*1d80*/  PRMT R2, RZ, 0x654, R2 ;  /* 0x00000654ff027816 */ /* 0x000fc80000000002 */
[----:B-1----:R1:W-:Y:S01]  /*1d90*/  SYNCS.ARRIVE.TRANS64.RED.A1T0 RZ, [R2+URZ], RZ ;  /* 0x000000ff02ff79a7 */ /* 0x0023e200081004ff */
[----:B--2---:R-:W-:-:S13]  /*1da0*/  LOP3.LUT P2, RZ, R6, 0x1, RZ, 0xc0, !PT ;  /* 0x0000000106ff7812 */ /* 0x004fda000784c0ff */
[----:B------:R-:W-:Y:S01]  /*1db0*/  @P2 SHF.R.U32.HI R3, RZ, 0x10, R5 ;  /* 0x00000010ff032819 */ /* 0x000fe20000011605 */
[----:B------:R-:W-:Y:S01]  /*1dc0*/  VOTEU.ANY UP0, P2 ;  /* 0x0000000000ff7886 */ /* 0x000fe20001000100 */
[----:B------:R-:W-:Y:S02]  /*1dd0*/  @P2 MOV R11, R4 ;  /* 0x00000004000b2202 */ /* 0x000fe40000000f00 */
[----:B------:R-:W-:Y:S02]  /*1de0*/  @P2 R2UR.BROADCAST UR8, R3 ;  /* 0x00000000030822ca */ /* 0x000fe400008e0000 */
[----:B------:R-:W-:-:S11]  /*1df0*/  @P2 LOP3.LUT R8, R5, 0xffff, RZ, 0xc0, !PT ;  /* 0x0000ffff05082812 */ /* 0x000fd600078ec0ff */
[----:B------:R-:W-:Y:S01]  /*1e00*/  @UP0 UMOV UR36, UR8 ;  /* 0x0000000800240c82 */ /* 0x000fe20008000000 */
[----:B-1----:R-:W-:Y:S05]  /*1e10*/  @!P0 BRA `(.L_x_33) ;  /* 0x0000000000b88947 */ /* 0x002fea0003800000 */
[----:B------:R-:W4:Y:S01]  /*1e20*/  LDC.64 R4, c[0x0][0xb18] ;  /* 0x0002c600ff047b82 */ /* 0x000f220000000a00 */
[----:B------:R-:W-:-:S07]  /*1e30*/  ISETP.NE.AND P3, PT, R72, 0x1, PT ;  /* 0x000000014800780c */ /* 0x000fce0003f65270 */
[----:B------:R-:W1:Y:S08]  /*1e40*/  LDC.64 R6, c[0x0][0xb10] ;  /* 0x0002c400ff067b82 */ /* 0x000e700000000a00 */
[----:B------:R-:W2:Y:S08]  /*1e50*/  LDC R16, c[0x0][0xb20] ;  /* 0x0002c800ff107b82 */ /* 0x000eb00000000800 */
[----:B------:R-:W3:Y:S01]  /*1e60*/  LDC R18, c[0x0][0xb0c] ;  /* 0x0002c300ff127b82 */ /* 0x000ee20000000800 */
[----:B----4-:R-:W-:Y:S01]  /*1e70*/  IMAD.HI.U32 R17, R0, R5, RZ ;  /* 0x0000000500117227 */ /* 0x010fe200078e00ff */
[----:B------:R-:W-:-:S03]  /*1e80*/  ISETP.NE.AND P0, PT, R4, 0x1, PT ;  /* 0x000000010400780c */ /* 0x000fc60003f05270 */
[----:B------:R-:W-:-:S03]  /*1e90*/  IMAD.HI.U32 R5, R8, R5, RZ ;  /* 0x0000000508057227 */ /* 0x000fc600078e00ff */
[----:B------:R-:W4:Y:S01]  /*1ea0*/  LDC.64 R2, c[0x0][0xb28] ;  /* 0x0002ca00ff027b82 */ /* 0x000f220000000a00 */
[----:B-1----:R-:W-:-:S04]  /*1eb0*/  IMAD.HI.U32 R20, R9, R6, RZ ;  /* 0x0000000609147227 */ /* 0x002fc800078e00ff */
[----:B------:R-:W-:Y:S01]  /*1ec0*/  IMAD.HI.U32 R22, R11, R6, RZ ;  /* 0x000000060b167227 */ /* 0x000fe200078e00ff */
[----:B------:R-:W-:Y:S02]  /*1ed0*/  SHF.R.U32.HI R20, RZ, R7, R20 ;  /* 0x00000007ff147219 */ /* 0x000fe40000011614 */
[-C--:B--2---:R-:W-:Y:S02]  /*1ee0*/  SHF.R.U32.HI R17, RZ, R16.reuse, R17 ;  /* 0x00000010ff117219 */ /* 0x084fe40000011611 */
[----:B------:R-:W-:Y:S02]  /*1ef0*/  SHF.R.U32.HI R5, RZ, R16, R5 ;  /* 0x00000010ff057219 */ /* 0x000fe40000011605 */
[----:B------:R-:W-:Y:S02]  /*1f00*/  SEL R17, R0, R17, !P0 ;  /* 0x0000001100117207 */ /* 0x000fe40004000000 */
[----:B------:R-:W-:Y:S02]  /*1f10*/  SHF.R.U32.HI R22, RZ, R7, R22 ;  /* 0x00000007ff167219 */ /* 0x000fe40000011616 */
[----:B---3--:R-:W-:-:S02]  /*1f20*/  ISETP.NE.AND P1, PT, R18, 0x1, PT ;  /* 0x000000011200780c */ /* 0x008fc40003f25270 */
[----:B------:R-:W-:Y:S02]  /*1f30*/  SEL R5, R8, R5, !P0 ;  /* 0x0000000508057207 */ /* 0x000fe40004000000 */
[----:B------:R-:W-:Y:S02]  /*1f40*/  SEL R19, R9, R20, !P1 ;  /* 0x0000001409137207 */ /* 0x000fe40004800000 */
[----:B------:R-:W-:Y:S01]  /*1f50*/  SEL R7, R11, R22, !P1 ;  /* 0x000000160b077207 */ /* 0x000fe20004800000 */
[----:B----4-:R-:W-:-:S04]  /*1f60*/  IMAD.HI.U32 R20, R17, R2, RZ ;  /* 0x0000000211147227 */ /* 0x010fc800078e00ff */
[----:B------:R-:W-:Y:S01]  /*1f70*/  IMAD.HI.U32 R6, R19, R2, RZ ;  /* 0x0000000213067227 */ /* 0x000fe200078e00ff */
[----:B------:R-:W-:-:S04]  /*1f80*/  @P3 SHF.R.U32.HI R17, RZ, R3, R20 ;  /* 0x00000003ff113219 */ /* 0x000fc80000011614 */
[----:B------:R-:W-:Y:S01]  /*1f90*/  @P3 SHF.R.U32.HI R19, RZ, R3, R6 ;  /* 0x00000003ff133219 */ /* 0x000fe20000011606 */
[----:B------:R-:W-:-:S04]  /*1fa0*/  IMAD R17, R72, R17, RZ ;  /* 0x0000001148117224 */ /* 0x000fc800078e02ff */
[----:B------:R-:W-:Y:S01]  /*1fb0*/  IMAD R6, R72, R19, RZ ;  /* 0x0000001348067224 */ /* 0x000fe200078e02ff */
[C---:B------:R-:W-:Y:S02]  /*1fc0*/  ISETP.GE.AND P0, PT, R5.reuse, R17, PT ;  /* 0x000000110500720c */ /* 0x040fe40003f06270 */
[----:B------:R-:W-:Y:S02]  /*1fd0*/  IADD3 R17, PT, PT, -R5, RZ, RZ ;  /* 0x000000ff05117210 */ /* 0x000fe40007ffe1ff */
[----:B------:R-:W-:Y:S01]  /*1fe0*/  ISETP.GE.OR P0, PT, R7, R6, P0 ;  /* 0x000000060700720c */ /* 0x000fe20000706670 */
[----:B------:R-:W-:-:S04]  /*1ff0*/  IMAD.HI.U32 R6, R5, R2, RZ ;  /* 0x0000000205067227 */ /* 0x000fc800078e00ff */
[----:B------:R-:W-:Y:S01]  /*2000*/  IMAD R8, R4, R17, R8 ;  /* 0x0000001104087224 */ /* 0x000fe200078e0208 */
[----:B------:R-:W-:-:S04]  /*2010*/  SHF.R.U32.HI R6, RZ, R3, R6 ;  /* 0x00000003ff067219 */ /* 0x000fc80000011606 */
[----:B------:R-:W-:-:S03]  /*2020*/  SEL R6, R5, R6, !P3 ;  /* 0x0000000605067207 */ /* 0x000fc60005800000 */
[----:B------:R-:W-:-:S04]  /*2030*/  @!P0 IMAD.HI.U32 R16, R7, R2, RZ ;  /* 0x0000000207108227 */ /* 0x000fc800078e00ff */
[----:B------:R-:W-:Y:S01]  /*2040*/  IMAD.MOV R2, RZ, RZ, -R6 ;  /* 0x000000ffff027224 */ /* 0x000fe200078e0a06 */
[----:B------:R-:W-:-:S03]  /*2050*/  @!P0 SHF.R.U32.HI R16, RZ, R3, R16 ;  /* 0x00000003ff108219 */ /* 0x000fc60000011610 */
[----:B------:R-:W-:Y:S01]  /*2060*/  IMAD R2, R72, R2, R5 ;  /* 0x0000000248027224 */ /* 0x000fe200078e0205 */
        /* <DEDUP_REMOVED lines=9> */
.L_x_33:
[----:B------:R-:W1:Y:S02]  /*2100*/  LDCU UR8, c[0x0][0xb30] ;  /* 0x00016600ff0877ac */ /* 0x000e640008000800 */
[----:B-1----:R-:W-:-:S09]  /*2110*/  UISETP.NE.AND UP0, UPT, UR8, 0x1, UPT ;  /* 0x000000010800788c */ /* 0x002fd2000bf05270 */
[----:B------:R-:W-:Y:S05]  /*2120*/  BRA.U UP0, `(.L_x_34) ;  /* 0x0000000100407547 */ /* 0x000fea000b800000 */
[----:B------:R-:W1:Y:S08]  /*2130*/  LDC.64 R4, c[0x0][0xb10] ;  /* 0x0002c400ff047b82 */ /* 0x000e700000000a00 */
[----:B------:R-:W2:Y:S08]  /*2140*/  LDC.64 R2, c[0x0][0xb18] ;  /* 0x0002c600ff027b82 */ /* 0x000eb00000000a00 */
[----:B------:R-:W3:Y:S08]  /*2150*/  LDC R6, c[0x0][0xb20] ;  /* 0x0002c800ff067b82 */ /* 0x000ef00000000800 */
[----:B------:R-:W4:Y:S01]  /*2160*/  LDC R16, c[0x0][0xb0c] ;  /* 0x0002c300ff107b82 */ /* 0x000f220000000800 */
[----:B-1----:R-:W-:-:S05]  /*2170*/  IMAD.HI.U32 R4, R11, R4, RZ ;  /* 0x000000040b047227 */ /* 0x002fca00078e00ff */
[----:B------:R-:W-:Y:S01]  /*2180*/  SHF.R.U32.HI R4, RZ, R5, R4 ;  /* 0x00000005ff047219 */ /* 0x000fe20000011604 */
[----:B--2---:R-:W-:Y:S01]  /*2190*/  IMAD.HI.U32 R3, R8, R3, RZ ;  /* 0x0000000308037227 */ /* 0x004fe200078e00ff */
[----:B------:R-:W-:-:S04]  /*21a0*/  ISETP.NE.AND P0, PT, R2, 0x1, PT ;  /* 0x000000010200780c */ /* 0x000fc80003f05270 */
[----:B---3--:R-:W-:-:S04]  /*21b0*/  SHF.R.U32.HI R3, RZ, R6, R3 ;  /* 0x00000006ff037219 */ /* 0x008fc80000011603 */
[----:B------:R-:W-:Y:S02]  /*21c0*/  SEL R3, R8, R3, !P0 ;  /* 0x0000000308037207 */ /* 0x000fe40004000000 */
[----:B----4-:R-:W-:-:S04]  /*21d0*/  ISETP.NE.AND P1, PT, R16, 0x1, PT ;  /* 0x000000011000780c */ /* 0x010fc80003f25270 */
[----:B------:R-:W-:-:S05]  /*21e0*/  SEL R4, R11, R4, !P1 ;  /* 0x000000040b047207 */ /* 0x000fca0004800000 */
[----:B------:R-:W-:Y:S02]  /*21f0*/  IMAD.IADD R5, R3, 0x1, -R4 ;  /* 0x0000000103057824 */ /* 0x000fe400078e0a04 */
[----:B------:R-:W-:Y:S02]  /*2200*/  IMAD.IADD R3, R4, 0x1, -R3 ;  /* 0x0000000104037824 */ /* 0x000fe400078e0a03 */
[----:B------:R-:W-:Y:S02]  /*2210*/  IMAD R11, R5, R16, R11 ;  /* 0x00000010050b7224 */ /* 0x000fe400078e020b */
[----:B------:R-:W-:-:S07]  /*2220*/  IMAD R8, R3, R2, R8 ;  /* 0x0000000203087224 */ /* 0x000fce00078e0208 */
.L_x_34:
[----:B------:R-:W-:Y:S01]  /*2230*/  VIADD R14, R14, 0x1 ;  /* 0x000000010e0e7836 */ /* 0x000fe20000000000 */
[----:B------:R-:W-:Y:S01]  /*2240*/  PLOP3.LUT P1, PT, PT, PT, PT, 0x80, 0x8 ;  /* 0x000000000008781c */ /* 0x000fe20003f2f070 */
[----:B------:R-:W-:Y:S02]  /*2250*/  IMAD.IADD R21, R11, 0x1, R170 ;  /* 0x000000010b157824 */ /* 0x000fe400078e02aa */
[----:B------:R-:W-:Y:S01]  /*2260*/  IMAD.IADD R20, R8, 0x1, R147 ;  /* 0x0000000108147824 */ /* 0x000fe200078e0293 */
[----:B------:R-:W-:-:S04]  /*2270*/  ISETP.NE.AND P0, PT, R14, 0x2, PT ;  /* 0x000000020e00780c */ /* 0x000fc80003f05270 */
[----:B------:R-:W-:Y:S02]  /*2280*/  SEL R2, RZ, 0x1, P0 ;  /* 0x00000001ff027807 */ /* 0x000fe40000000000 */
[----:B------:R-:W-:Y:S02]  /*2290*/  SEL R14, R14, RZ, P0 ;  /* 0x000000ff0e0e7207 */ /* 0x000fe40000000000 */
[----:B------:R-:W-:Y:S01]  /*22a0*/  LOP3.LUT R13, R13, R2, RZ, 0x3c, !PT ;  /* 0x000000020d0d7212 */ /* 0x000fe200078e3cff */
[----:B------:R-:W-:Y:S06]  /*22b0*/  @P2 BRA `(.L_x_35) ;  /* 0xfffffff000a02947 */ /* 0x000fec000383ffff */
[----:B------:R-:W-:Y:S01]  /*22c0*/  UIADD3 UR4, UPT, UPT, UR4, 0x30, URZ ;  /* 0x0000003004047890 */ /* 0x000fe2000fffe0ff */
[----:B------:R-:W-:-:S03]  /*22d0*/  SHF.L.U32 R3, R15, 0x1f, RZ ;  /* 0x0000001f0f037819 */ /* 0x000fc600000006ff */
[----:B------:R-:W-:-:S09]  /*22e0*/  ULEA UR5, UR6, UR4, 0x3 ;  /* 0x0000000406057291 */ /* 0x000fd2000f8e18ff */
[----:B------:R-:W1:Y:S02]  /*22f0*/  SYNCS.PHASECHK.TRANS64.TRYWAIT P0, [UR5], R3 ;  /* 0x00000003ff0075a7 */ /* 0x000e640008001105 */
[----:B-1----:R-:W-:Y:S05]  /*2300*/  @!P0 BRA `(.L_x_36) ;  /* 0x0000006000688947 */ /* 0x002fea0003800000 */
.L_x_113:
[----:B------:R-:W-:-:S04]  /*2310*/  UIADD3 UR6, UPT, UPT, UR6, 0x1, URZ ;  /* 0x0000000106067890 */ /* 0x000fc8000fffe0ff */
[----:B------:R-:W-:-:S04]  /*2320*/  UISETP.NE.AND UP0, UPT, UR6, 0x6, UPT ;  /* 0x000000060600788c */ /* 0x000fc8000bf05270 */
[----:B------:R-:W-:Y:S02]  /*2330*/  USEL UR7, URZ, 0x1, UP0 ;  /* 0x00000001ff077887 */ /* 0x000fe40008000000 */
[----:B------:R-:W-:-:S04]  /*2340*/  USEL UR6, UR6, URZ, UP0 ;  /* 0x000000ff06067287 */ /* 0x000fc80008000000 */
[----:B------:R-:W-:Y:S01]  /*2350*/  ULEA UR5, UR6, UR4, 0x3 ;  /* 0x0000000406057291 */ /* 0x000fe2000f8e18ff */
[----:B------:R-:W-:-:S04]  /*2360*/  LOP3.LUT R2, R15, UR7, RZ, 0x3c, !PT ;  /* 0x000000070f027c12 */ /* 0x000fc8000f8e3cff */
[----:B-1----:R-:W-:-:S04]  /*2370*/  SHF.L.U32 R3, R2, 0x1f, RZ ;  /* 0x0000001f02037819 */ /* 0x002fc800000006ff */
[----:B------:R-:W1:Y:S02]  /*2380*/  SYNCS.PHASECHK.TRANS64.TRYWAIT P0, [UR5], R3 ;  /* 0x00000003ff0075a7 */ /* 0x000e640008001105 */
[----:B-1----:R-:W-:Y:S05]  /*2390*/  @!P0 BRA `(.L_x_37) ;  /* 0x00000060005c8947 */ /* 0x002fea0003800000 */
.L_x_115:
        /* <DEDUP_REMOVED lines=9> */
.L_x_117:
        /* <DEDUP_REMOVED lines=9> */
.L_x_119:
        /* <DEDUP_REMOVED lines=9> */
.L_x_121:
[----:B------:R-:W-:-:S04]  /*2550*/  UIADD3 UR6, UPT, UPT, UR6, 0x1, URZ ;  /* 0x0000000106067890 */ /* 0x000fc8000fffe0ff */
[----:B------:R-:W-:-:S04]  /*2560*/  UISETP.NE.AND UP0, UPT, UR6, 0x6, UPT ;  /* 0x000000060600788c */ /* 0x000fc8000bf05270 */
[----:B------:R-:W-:Y:S02]  /*2570*/  USEL UR5, URZ, 0x1, UP0 ;  /* 0x00000001ff057887 */ /* 0x000fe40008000000 */
[----:B------:R-:W-:-:S04]  /*2580*/  USEL UR6, UR6, URZ, UP0 ;  /* 0x000000ff06067287 */ /* 0x000fc80008000000 */
[----:B------:R-:W-:Y:S01]  /*2590*/  ULEA UR6, UR6, UR4, 0x3 ;  /* 0x0000000406067291 */ /* 0x000fe2000f8e18ff */
[----:B-1----:R-:W-:-:S04]  /*25a0*/  LOP3.LUT R3, R2, UR5, RZ, 0x3c, !PT ;  /* 0x0000000502037c12 */ /* 0x002fc8000f8e3cff */
[----:B------:R-:W-:Y:S01]  /*25b0*/  SHF.L.U32 R3, R3, 0x1f, RZ ;  /* 0x0000001f03037819 */ /* 0x000fe200000006ff */
[----:B----4-:R-:W-:-:S07]  /*25c0*/  IMAD.U32 R0, RZ, RZ, UR6 ;  /* 0x00000006ff007e24 */ /* 0x010fce000f8e00ff */
.L_x_41:
[----:B-1----:R1:W2:Y:S02]  /*25d0*/  SYNCS.PHASECHK.TRANS64.TRYWAIT P0, [R0+URZ], R3 ;  /* 0x00000003000075a7 */ /* 0x0022a400080011ff */
[----:B--2---:R-:W-:Y:S05]  /*25e0*/  @!P0 NANOSLEEP.SYNCS 0x989680 ;  /* 0x009896800000895d */ /* 0x004fea0003900000 */
[----:B------:R-:W2:Y:S02]  /*25f0*/  @!P0 SYNCS.PHASECHK.TRANS64 P0, [R0+URZ], R3 ;  /* 0x00000003000085a7 */ /* 0x000ea400080010ff */
[----:B--2---:R-:W-:Y:S05]  /*2600*/  @P0 EXIT ;  /* 0x000000000000094d */ /* 0x004fea0003800000 */
[----:B------:R-:W-:Y:S05]  /*2610*/  BRA `(.L_x_41) ;  /* 0xfffffffc00ec7947 */ /* 0x000fea000383ffff */
.L_x_17:
[----:B------:R-:W-:-:S04]  /*2620*/  UISETP.NE.AND UP1, UPT, UR37, URZ, UPT ;  /* 0x000000ff2500728c */ /* 0x000fc8000bf25270 */
[----:B------:R-:W-:-:S09]  /*2630*/  UISETP.NE.OR UP1, UPT, UR8, 0x1, UP1 ;  /* 0x000000010800788c */ /* 0x000fd20008f25670 */
[----:B------:R-:W-:Y:S05]  /*2640*/  BRA.U UP1, `(.L_x_42) ;  /* 0x0000000501487547 */ /* 0x000fea000b800000 */
[----:B------:R-:W-:Y:S01]  /*2650*/  ISETP.NE.AND P2, PT, R2, RZ, PT ;  /* 0x000000ff0200720c */ /* 0x000fe20003f45270 */
[----:B------:R-:W-:Y:S01]  /*2660*/  IMAD.MOV.U32 R12, RZ, RZ, 0x1 ;  /* 0x00000001ff0c7424 */ /* 0x000fe200078e00ff */
[----:B------:R-:W-:Y:S02]  /*2670*/  CS2R R10, SRZ ;  /* 0x00000000000a7805 */ /* 0x000fe4000001ff00 */
[----:B------:R-:W-:Y:S01]  /*2680*/  CS2R R8, SRZ ;  /* 0x0000000000087805 */ /* 0x000fe2000001ff00 */
[----:B------:R-:W-:Y:S01]  /*2690*/  UMOV UR4, 0x400 ;  /* 0x0000040000047882 */ /* 0x000fe20000000000 */
[----:B------:R-:W-:Y:S01]  /*26a0*/  UMOV UR6, URZ ;  /* 0x000000ff00067c82 */ /* 0x000fe20008000000 */
[----:B------:R-:W-:-:S12]  /*26b0*/  ULEA UR37, UR37, UR4, 0x18 ;  /* 0x0000000425257291 */ /* 0x000fd8000f8ec0ff */
.L_x_46:
[----:B------:R-:W-:Y:S02]  /*26c0*/  LEA R0, R8, UR37, 0x3 ;  /* 0x0000002508007c11 */ /* 0x000fe4000f8e18ff */
[----:B------:R-:W-:-:S03]  /*26d0*/  SHF.L.U32 R5, R9, 0x1f, RZ ;  /* 0x0000001f09057819 */ /* 0x000fc600000006ff */
[----:B------:R-:W-:Y:S01]  /*26e0*/  VIADD R4, R0, 0x100 ;  /* 0x0000010000047836 */ /* 0x000fe20000000000 */
[----:B------:R-:W1:Y:S02]  /*26f0*/  SYNCS.PHASECHK.TRANS64.TRYWAIT P0, [R0+URZ+0xf0], R5 ;  /* 0x0000f005000075a7 */ /* 0x000e6400080011ff */
[----:B-1----:R-:W-:Y:S05]  /*2700*/  @!P0 BRA `(.L_x_43) ;  /* 0x0000005c00e08947 */ /* 0x002fea0003800000 */
.L_x_122:
[----:B------:R-:W-:Y:S01]  /*2710*/  ULEA UR5, UR6, UR37, 0x3 ;  /* 0x0000002506057291 */ /* 0x000fe2000f8e18ff */
[----:B------:R-:W-:Y:S02]  /*2720*/  PRMT R4, RZ, 0x654, R4 ;  /* 0x00000654ff047816 */ /* 0x000fe40000000004 */
[----:B-1----:R-:W-:Y:S01]  /*2730*/  SHF.L.U32 R5, R12, 0x1f, RZ ;  /* 0x0000001f0c057819 */ /* 0x002fe200000006ff */
[----:B------:R-:W-:Y:S01]  /*2740*/  UIADD3 UR4, UPT, UPT, UR5, 0x90, URZ ;  /* 0x0000009005047890 */ /* 0x000fe2000fffe0ff */
[----:B------:R1:W-:Y:S05]  /*2750*/  SYNCS.ARRIVE.TRANS64.RED.A1T0 RZ, [R4+URZ], RZ ;  /* 0x000000ff04ff79a7 */ /* 0x0003ea00081004ff */
[----:B------:R-:W-:Y:S01]  /*2760*/  IMAD.U32 R7, RZ, RZ, UR4 ;  /* 0x00000004ff077e24 */ /* 0x000fe2000f8e00ff */
[----:B------:R-:W2:Y:S04]  /*2770*/  SYNCS.PHASECHK.TRANS64.TRYWAIT P0, [UR5+0xa0], R5 ;  /* 0x0000a005ff0075a7 */ /* 0x000ea80008001105 */
[----:B------:R-:W-:Y:S01]  /*2780*/  PRMT R6, R2, 0x654, R7 ;  /* 0x0000065402067816 */ /* 0x000fe20000000007 */
[----:B-1----:R-:W-:Y:S01]  /*2790*/  @!P2 IMAD.MOV.U32 R4, RZ, RZ, 0x10 ;  /* 0x00000010ff04a424 */ /* 0x002fe200078e00ff */
[----:B--2---:R-:W-:Y:S06]  /*27a0*/  @!P0 BRA `(.L_x_44) ;  /* 0x0000005c00cc8947 */ /* 0x004fec0003800000 */
.L_x_124:
[----:B------:R-:W-:Y:S01]  /*27b0*/  ULEA UR4, UR6, UR37, 0x4 ;  /* 0x0000002506047291 */ /* 0x000fe2000f8e20ff */
[----:B------:R-:W-:Y:S01]  /*27c0*/  SEL R3, R6, R3, !P2 ;  /* 0x0000000306037207 */ /* 0x000fe20005000000 */
[----:B------:R-:W-:Y:S01]  /*27d0*/  UIADD3 UR5, UPT, UPT, UR5, 0x90, URZ ;  /* 0x0000009005057890 */ /* 0x000fe2000fffe0ff */
[----:B-1----:R-:W-:Y:S01]  /*27e0*/  LEA R0, R11, UR37, 0x3 ;  /* 0x000000250b007c11 */ /* 0x002fe2000f8e18ff */
[----:B------:R-:W-:Y:S01]  /*27f0*/  UIADD3 UR4, UPT, UPT, UR4, 0x120, URZ ;  /* 0x0000012004047890 */ /* 0x000fe2000fffe0ff */
[----:B------:R-:W-:Y:S01]  /*2800*/  SHF.L.U32 R5, R10, 0x1f, RZ ;  /* 0x0000001f0a057819 */ /* 0x000fe200000006ff */
[----:B------:R1:W-:Y:S01]  /*2810*/  @!P2 SYNCS.ARRIVE.TRANS64.RED RZ, [R3+URZ], R4 ;  /* 0x0000000403ffa9a7 */ /* 0x0003e200080004ff */
[----:B------:R-:W-:Y:S01]  /*2820*/  UIADD3 UR6, UPT, UPT, UR6, 0x1, URZ ;  /* 0x0000000106067890 */ /* 0x000fe2000fffe0ff */
[----:B------:R-:W-:-:S03]  /*2830*/  VIADD R8, R8, 0x1 ;  /* 0x0000000108087836 */ /* 0x000fc60000000000 */
[----:B------:R-:W-:Y:S02]  /*2840*/  UISETP.NE.AND UP0, UPT, UR6, 0x2, UPT ;  /* 0x000000020600788c */ /* 0x000fe4000bf05270 */
[----:B------:R-:W-:Y:S06]  /*2850*/  UGETNEXTWORKID.BROADCAST [UR4], [UR5] ;  /* 0x00000000040073ca */ /* 0x000fec0008000100 */
[----:B------:R-:W-:Y:S01]  /*2860*/  USEL UR4, URZ, 0x1, UP0 ;  /* 0x00000001ff047887 */ /* 0x000fe20008000000 */
[----:B------:R-:W-:Y:S01]  /*2870*/  ISETP.NE.AND P0, PT, R8, 0x2, PT ;  /* 0x000000020800780c */ /* 0x000fe20003f05270 */
[----:B------:R-:W-:Y:S01]  /*2880*/  USEL UR6, UR6, URZ, UP0 ;  /* 0x000000ff06067287 */ /* 0x000fe20008000000 */
[----:B------:R-:W2:Y:S03]  /*2890*/  SYNCS.PHASECHK.TRANS64.TRYWAIT P1, [R0+URZ+0x90], R5 ;  /* 0x00009005000075a7 */ /* 0x000ea600080211ff */
[----:B------:R-:W-:Y:S01]  /*28a0*/  LOP3.LUT R12, R12, UR4, RZ, 0x3c, !PT ;  /* 0x000000040c0c7c12 */ /* 0x000fe2000f8e3cff */
[----:B-12---:R-:W-:Y:S07]  /*28b0*/  @!P1 BRA `(.L_x_45) ;  /* 0x0000005c00a09947 */ /* 0x006fee0003800000 */
.L_x_125:
[C---:B------:R-:W-:Y:S01]  /*28c0*/  LEA R4, R11.reuse, UR37, 0x4 ;  /* 0x000000250b047c11 */ /* 0x040fe2000f8e20ff */
[----:B-1----:R-:W-:Y:S01]  /*28d0*/  VIADD R0, R0, 0xa0 ;  /* 0x000000a000007836 */ /* 0x002fe20000000000 */
[----:B------:R-:W-:Y:S01]  /*28e0*/  SEL R8, R8, RZ, P0 ;  /* 0x000000ff08087207 */ /* 0x000fe20000000000 */
[----:B------:R-:W-:-:S03]  /*28f0*/  VIADD R11, R11, 0x1 ;  /* 0x000000010b0b7836 */ /* 0x000fc60000000000 */
[----:B------:R-:W1:Y:S01]  /*2900*/  LDS.128 R4, [R4+0x120] ;  /* 0x0001200004047984 */ /* 0x000e620000000c00 */
[----:B------:R-:W-:Y:S02]  /*2910*/  PRMT R0, RZ, 0x654, R0 ;  /* 0x00000654ff007816 */ /* 0x000fe40000000000 */
[C---:B------:R-:W-:Y:S01]  /*2920*/  ISETP.NE.AND P1, PT, R11.reuse, 0x2, PT ;  /* 0x000000020b00780c */ /* 0x040fe20003f25270 */
[----:B------:R-:W-:Y:S01]  /*2930*/  @!PT LDS RZ, [RZ] ;  /* 0x00000000fffff984 */ /* 0x000fe20000000800 */
[----:B------:R-:W-:Y:S01]  /*2940*/  @!PT LDS RZ, [RZ] ;  /* 0x00000000fffff984 */ /* 0x000fe20000000800 */
[----:B------:R-:W-:Y:S01]  /*2950*/  @!PT LDS RZ, [RZ] ;  /* 0x00000000fffff984 */ /* 0x000fe20000000800 */
[----:B------:R-:W-:Y:S01]  /*2960*/  @!PT LDS RZ, [RZ] ;  /* 0x00000000fffff984 */ /* 0x000fe20000000800 */
[----:B------:R2:W-:Y:S06]  /*2970*/  MEMBAR.ALL.CTA ;  /* 0x0000000000007992 */ /* 0x0005ec0000008000 */
[----:B--2---:R-:W2:Y:S01]  /*2980*/  FENCE.VIEW.ASYNC.S ;  /* 0x00000000000073c6 */ /* 0x004ea20000000000 */
[----:B------:R-:W-:Y:S01]  /*2990*/  SEL R11, R11, RZ, P1 ;  /* 0x000000ff0b0b7207 */ /* 0x000fe20000800000 */
[----:B--2---:R2:W-:Y:S01]  /*29a0*/  SYNCS.ARRIVE.TRANS64.RED.A1T0 RZ, [R0+URZ], RZ ;  /* 0x000000ff00ff79a7 */ /* 0x0045e200081004ff */
[----:B-1----:R-:W-:-:S02]  /*29b0*/  LOP3.LUT P3, RZ, R6, 0x1, RZ, 0xc0, !PT ;  /* 0x0000000106ff7812 */ /* 0x002fc4000786c0ff */
[----:B------:R-:W-:-:S04]  /*29c0*/  SEL R5, RZ, 0x1, P1 ;  /* 0x00000001ff057807 */ /* 0x000fc80000800000 */
[----:B------:R-:W-:Y:S02]  /*29d0*/  LOP3.LUT R10, R10, R5, RZ, 0x3c, !PT ;  /* 0x000000050a0a7212 */ /* 0x000fe400078e3cff */
[----:B--2---:R-:W-:-:S04]  /*29e0*/  SEL R0, RZ, 0x1, P0 ;  /* 0x00000001ff007807 */ /* 0x004fc80000000000 */
[----:B------:R-:W-:Y:S01]  /*29f0*/  LOP3.LUT R9, R9, R0, RZ, 0x3c, !PT ;  /* 0x0000000009097212 */ /* 0x000fe200078e3cff */
[----:B------:R-:W-:Y:S06]  /*2a00*/  @P3 BRA `(.L_x_46) ;  /* 0xfffffffc002c3947 */ /* 0x000fec000383ffff */
[----:B------:R-:W-:Y:S01]  /*2a10*/  ULEA UR5, UR6, UR37, 0x3 ;  /* 0x0000002506057291 */ /* 0x000fe2000f8e18ff */
[----:B------:R-:W-:-:S08]  /*2a20*/  SHF.L.U32 R3, R12, 0x1f, RZ ;  /* 0x0000001f0c037819 */ /* 0x000fd000000006ff */
[----:B------:R-:W1:Y:S02]  /*2a30*/  SYNCS.PHASECHK.TRANS64 P0, [UR5+0xa0], R3 ;  /* 0x0000a003ff0075a7 */ /* 0x000e640008001005 */
[----:B-1----:R-:W-:Y:S05]  /*2a40*/  @P0 BRA `(.L_x_47) ;  /* 0x0000000000080947 */ /* 0x002fea0003800000 */
[----:B------:R-:W1:Y:S02]  /*2a50*/  SYNCS.PHASECHK.TRANS64.TRYWAIT P0, [UR5+0xa0], R3 ;  /* 0x0000a003ff0075a7 */ /* 0x000e640008001105 */
[----:B-1----:R-:W-:Y:S05]  /*2a60*/  @!P0 BRA `(.L_x_48) ;  /* 0x0000005c00488947 */ /* 0x002fea0003800000 */
.L_x_47:
[----:B------:R-:W-:-:S04]  /*2a70*/  UIADD3 UR4, UPT, UPT, UR6, 0x1, URZ ;  /* 0x0000000106047890 */ /* 0x000fc8000fffe0ff */
[----:B------:R-:W-:-:S04]  /*2a80*/  UISETP.NE.AND UP0, UPT, UR4, 0x2, UPT ;  /* 0x000000020400788c */ /* 0x000fc8000bf05270 */
[----:B------:R-:W-:Y:S02]  /*2a90*/  USEL UR7, URZ, 0x1, UP0 ;  /* 0x00000001ff077887 */ /* 0x000fe40008000000 */
[----:B------:R-:W-:-:S04]  /*2aa0*/  USEL UR4, UR4, URZ, UP0 ;  /* 0x000000ff04047287 */ /* 0x000fc80008000000 */
[----:B------:R-:W-:Y:S01]  /*2ab0*/  ULEA UR4, UR4, UR37, 0x3 ;  /* 0x0000002504047291 */ /* 0x000fe2000f8e18ff */
[----:B-1----:R-:W-:-:S04]  /*2ac0*/  LOP3.LUT R3, R12, UR7, RZ, 0x3c, !PT ;  /* 0x000000070c037c12 */ /* 0x002fc8000f8e3cff */
[----:B------:R-:W-:-:S04]  /*2ad0*/  SHF.L.U32 R0, R3, 0x1f, RZ ;  /* 0x0000001f03007819 */ /* 0x000fc800000006ff */
[----:B------:R-:W1:Y:S02]  /*2ae0*/  SYNCS.PHASECHK.TRANS64 P0, [UR4+0xa0], R0 ;  /* 0x0000a000ff0075a7 */ /* 0x000e640008001004 */
[----:B-1----:R-:W-:Y:S05]  /*2af0*/  @P0 EXIT ;  /* 0x000000000000094d */ /* 0x002fea0003800000 */
[----:B------:R-:W-:Y:S02]  /*2b00*/  SHF.L.U32 R3, R3, 0x1f, RZ ;  /* 0x0000001f03037819 */ /* 0x000fe400000006ff */
[----:B------:R-:W-:-:S07]  /*2b10*/  MOV R0, UR4 ;  /* 0x0000000400007c02 */ /* 0x000fce0008000f00 */
.L_x_49:
[----:B-1----:R1:W2:Y:S02]  /*2b20*/  SYNCS.PHASECHK.TRANS64.TRYWAIT P0, [R0+URZ+0xa0], R3 ;  /* 0x0000a003000075a7 */ /* 0x0022a400080011ff */
[----:B--2---:R-:W-:Y:S05]  /*2b30*/  @!P0 NANOSLEEP.SYNCS 0x989680 ;  /* 0x009896800000895d */ /* 0x004fea0003900000 */
[----:B------:R-:W2:Y:S02]  /*2b40*/  @!P0 SYNCS.PHASECHK.TRANS64 P0, [R0+URZ+0xa0], R3 ;  /* 0x0000a003000085a7 */ /* 0x000ea400080010ff */
[----:B--2---:R-:W-:Y:S05]  /*2b50*/  @P0 EXIT ;  /* 0x000000000000094d */ /* 0x004fea0003800000 */
[----:B------:R-:W-:Y:S05]  /*2b60*/  BRA `(.L_x_49) ;  /* 0xfffffffc00ec7947 */ /* 0x000fea000383ffff */
.L_x_42:
[----:B------:R-:W-:-:S09]  /*2b70*/  UISETP.NE.AND UP1, UPT, UR8, URZ, UPT ;  /* 0x000000ff0800728c */ /* 0x000fd2000bf25270 */
[----:B------:R-:W-:Y:S05]  /*2b80*/  BRA.U UP1, `(.L_x_50) ;  /* 0x0000000d01b47547 */ /* 0x000fea000b800000 */
[----:B------:R-:W-:Y:S01]  /*2b90*/  UMOV UR4, 0x40 ;  /* 0x0000004000047882 */ /* 0x000fe20000000000 */
[----:B------:R-:W-:Y:S01]  /*2ba0*/  NOP ;  /* 0x0000000000007918 */ /* 0x000fe20000000000 */
[----:B------:R-:W-:Y:S01]  /*2bb0*/  ULEA UR4, UR37, UR4, 0x18 ;  /* 0x0000000425047291 */ /* 0x000fe2000f8ec0ff */
[----:B------:R-:W-:Y:S02]  /*2bc0*/  UMOV UR5, 0x400 ;  /* 0x0000040000057882 */ /* 0x000fe40000000000 */
[----:B------:R-:W-:-:S06]  /*2bd0*/  ULEA UR37, UR37, UR5, 0x18 ;  /* 0x0000000525257291 */ /* 0x000fcc000f8ec0ff */
[----:B------:R-:W1:Y:S02]  /*2be0*/  LDS.U8 R0, [UR4+0x1c] ;  /* 0x00001c04ff007984 */ /* 0x000e640008000000 */
[----:B-1----:R-:W-:-:S13]  /*2bf0*/  ISETP.NE.AND P0, PT, R0, RZ, PT ;  /* 0x000000ff0000720c */ /* 0x002fda0003f05270 */
[----:B------:R-:W-:Y:S05]  /*2c00*/  @P0 BRA `(.L_x_51) ;  /* 0x0000000000580947 */ /* 0x000fea0003800000 */
[----:B------:R-:W-:-:S13]  /*2c10*/  ELECT P0, URZ, PT ;  /* 0x0000000000ff782f */ /* 0x000fda0003800000 */
[----:B------:R-:W-:Y:S05]  /*2c20*/  @!P0 BRA `(.L_x_52) ;  /* 0x0000000000608947 */ /* 0x000fea0003800000 */
[----:B------:R-:W-:Y:S01]  /*2c30*/  UMOV UR5, 0x10 ;  /* 0x0000001000057882 */ /* 0x000fe20000000000 */
[----:B------:R-:W-:Y:S01]  /*2c40*/  HFMA2 R0, -RZ, RZ, 0, 5.9604644775390625e-08 ;  /* 0x00000001ff007431 */ /* 0x000fe200000001ff */
[----:B------:R-:W-:-:S03]  /*2c50*/  MOV R2, 0xffff ;  /* 0x0000ffff00027802 */ /* 0x000fc60000000f00 */
[----:B------:R-:W-:Y:S04]  /*2c60*/  DEPBAR.LE SB1, 0x36 ;  /* 0x00009d800000791a */ /* 0x000fe80000000000 */
[----:B------:R-:W1:Y:S02]  /*2c70*/  UTCATOMSWS.FIND_AND_SET.ALIGN UP0, UR5, UR5 ;  /* 0x00000005000575e3 */ /* 0x000e640008000800 */
[----:B-1----:R-:W-:Y:S01]  /*2c80*/  MOV R3, UR5 ;  /* 0x0000000500037c02 */ /* 0x002fe20008000f00 */
[----:B------:R-:W-:Y:S06]  /*2c90*/  BRA.U UP0, `(.L_x_53) ;  /* 0x0000000100187547 */ /* 0x000fec000b800000 */
.L_x_54:
[----:B------:R-:W-:Y:S05]  /*2ca0*/  NANOSLEEP 0x64 ;  /* 0x000000640000795d */ /* 0x000fea0003800000 */
[----:B------:R-:W-:-:S05]  /*2cb0*/  UMOV UR5, 0x10 ;  /* 0x0000001000057882 */ /* 0x000fca0000000000 */
[----:B------:R-:W-:Y:S04]  /*2cc0*/  DEPBAR.LE SB1, 0x36 ;  /* 0x00009d800000791a */ /* 0x000fe80000000000 */
[----:B------:R-:W1:Y:S02]  /*2cd0*/  UTCATOMSWS.FIND_AND_SET.ALIGN UP0, UR5, UR5 ;  /* 0x00000005000575e3 */ /* 0x000e640008000800 */
[----:B-1----:R-:W-:Y:S01]  /*2ce0*/  MOV R3, UR5 ;  /* 0x0000000500037c02 */ /* 0x002fe20008000f00 */
[----:B------:R-:W-:Y:S05]  /*2cf0*/  BRA.U !UP0, `(.L_x_54) ;  /* 0xfffffffd08e87547 */ /* 0x000fea000b83ffff */
.L_x_53:
[-C--:B------:R-:W-:Y:S02]  /*2d00*/  SHF.L.U32 R2, R2, R3.reuse, RZ ;  /* 0x0000000302027219 */ /* 0x080fe400000006ff */
[----:B------:R-:W-:Y:S01]  /*2d10*/  SHF.L.U32 R0, R0, R3, RZ ;  /* 0x0000000300007219 */ /* 0x000fe200000006ff */
[----:B------:R-:W-:Y:S02]  /*2d20*/  IMAD.SHL.U32 R3, R3, 0x20, RZ ;  /* 0x0000002003037824 */ /* 0x000fe400078e00ff */
[----:B------:R1:W-:Y:S04]  /*2d30*/  ATOMS.OR RZ, [UR4+0x14], R2 ;  /* 0x00001402ffff798c */ /* 0x0003e8000b000004 */
[----:B------:R1:W-:Y:S04]  /*2d40*/  ATOMS.OR RZ, [UR4+0x18], R0 ;  /* 0x00001800ffff798c */ /* 0x0003e8000b000004 */
[----:B------:R1:W-:Y:S01]  /*2d50*/  STS [UR37+0x140], R3 ;  /* 0x00014003ff007988 */ /* 0x0003e20008000825 */
[----:B------:R-:W-:Y:S05]  /*2d60*/  BRA `(.L_x_52) ;  /* 0x0000000000107947 */ /* 0x000fea0003800000 */
.L_x_51:
[----:B------:R-:W-:Y:S02]  /*2d70*/  MOV R0, 0xffffffff ;  /* 0xffffffff00007802 */ /* 0x000fe40000000f00 */
[----:B------:R-:W-:-:S03]  /*2d80*/  MOV R2, 0x2db0 ;  /* 0x00002db000027802 */ /* 0x000fc60000000f00 */
[----:B------:R1:W-:Y:S04]  /*2d90*/  STS [UR37+0x140], R0 ;  /* 0x00014000ff007988 */ /* 0x0003e80008000825 */
[----:B-1-3-5:R-:W-:Y:S05]  /*2da0*/  CALL.REL.NOINC `($__internal_1_$__cuda_sm10x_tcgen05_guardrail_trap_phase_invalid_during_alloc) ;  /* 0x0000006000047944 */ /* 0x02afea0003c00000 */
.L_x_52:
[----:B------:R-:W-:Y:S05]  /*2db0*/  WARPSYNC.ALL ;  /* 0x0000000000007948 */ /* 0x000fea0003800000 */
[----:B------:R-:W2:Y:S01]  /*2dc0*/  S2UR UR5, SR_CgaCtaId ;  /* 0x00000000000579c3 */ /* 0x000ea20000008800 */
[----:B------:R-:W-:Y:S01]  /*2dd0*/  UMOV UR4, 0x400 ;  /* 0x0000040000047882 */ /* 0x000fe20000000000 */
[----:B------:R-:W-:-:S06]  /*2de0*/  NOP ;  /* 0x0000000000007918 */ /* 0x000fcc0000000000 */
[----:B------:R-:W-:Y:S06]  /*2df0*/  BAR.ARV 0x6, 0xa0 ;  /* 0x0182800000007b1d */ /* 0x000fec0000002000 */
[----:B------:R-:W4:Y:S01]  /*2e00*/  LDCU UR7, c[0x0][0x38c] ;  /* 0x00007180ff0777ac */ /* 0x000f220008000800 */
[----:B------:R-:W-:Y:S01]  /*2e10*/  IMAD.MOV.U32 R11, RZ, RZ, 0x1 ;  /* 0x00000001ff0b7424 */ /* 0x000fe200078e00ff */
[----:B------:R-:W-:Y:S01]  /*2e20*/  CS2R R8, SRZ ;  /* 0x0000000000087805 */ /* 0x000fe2000001ff00 */
[----:B------:R-:W-:Y:S01]  /*2e30*/  IMAD.MOV.U32 R10, RZ, RZ, RZ ;  /* 0x000000ffff0a7224 */ /* 0x000fe200078e00ff */
[----:B------:R-:W3:Y:S01]  /*2e40*/  LDCU UR6, c[0x0][0x38c] ;  /* 0x00007180ff0677ac */ /* 0x000ee20008000800 */
[----:B------:R-:W-:Y:S01]  /*2e50*/  UMOV UR15, URZ ;  /* 0x000000ff000f7c82 */ /* 0x000fe20008000000 */
[----:B------:R-:W-:Y:S01]  /*2e60*/  UMOV UR14, URZ ;  /* 0x000000ff000e7c82 */ /* 0x000fe20008000000 */
[----:B--2---:R-:W-:Y:S01]  /*2e70*/  ULEA UR5, UR5, UR4, 0x18 ;  /* 0x0000000405057291 */ /* 0x004fe2000f8ec0ff */
[----:B------:R-:W-:Y:S01]  /*2e80*/  UMOV UR24, 0x0 ;  /* 0x0000000000187882 */ /* 0x000fe20000000000 */
[----:B------:R-:W-:-:S02]  /*2e90*/  UMOV UR25, 0x8200010 ;  /* 0x0820001000197882 */ /* 0x000fc40000000000 */
[----:B------:R-:W-:Y:S02]  /*2ea0*/  UIADD3 UR10, UPT, UPT, UR5, 0x8400, URZ ;  /* 0x00008400050a7890 */ /* 0x000fe4000fffe0ff */
[----:B------:R-:W-:Y:S02]  /*2eb0*/  UIADD3 UR11, UPT, UPT, UR5, 0x20400, URZ ;  /* 0x00020400050b7890 */ /* 0x000fe4000fffe0ff */
[----:B----4-:R-:W-:Y:S01]  /*2ec0*/  UIADD3 UR7, UPT, UPT, UR7, 0x7f, URZ ;  /* 0x0000007f07077890 */ /* 0x010fe2000fffe0ff */
[----:B-1----:R-:W1:Y:S01]  /*2ed0*/  LDS R0, [UR5+0x140] ;  /* 0x00014005ff007984 */ /* 0x002e620008000800 */
[----:B------:R-:W-:Y:S02]  /*2ee0*/  USHF.R.U32.HI UR10, URZ, 0x4, UR10 ;  /* 0x00000004ff0a7899 */ /* 0x000fe4000801160a */
[----:B------:R-:W-:Y:S02]  /*2ef0*/  USHF.R.S32.HI UR4, URZ, 0x1f, UR7 ;  /* 0x0000001fff047899 */ /* 0x000fe40008011407 */
[----:B------:R-:W-:-:S02]  /*2f00*/  USHF.R.U32.HI UR11, URZ, 0x4, UR11 ;  /* 0x00000004ff0b7899 */ /* 0x000fc4000801160b */
[----:B------:R-:W-:Y:S02]  /*2f10*/  ULEA.HI UR4, UR4, UR7, URZ, 0x7 ;  /* 0x0000000704047291 */ /* 0x000fe4000f8f38ff */
[----:B------:R-:W-:Y:S02]  /*2f20*/  ULOP3.LUT UR10, UR10, 0x3fff, URZ, 0xc0, !UPT ;  /* 0x00003fff0a0a7892 */ /* 0x000fe4000f8ec0ff */
[----:B------:R-:W-:Y:S02]  /*2f30*/  USHF.R.S32.HI UR4, URZ, 0x7, UR4 ;  /* 0x00000007ff047899 */ /* 0x000fe40008011404 */
[----:B------:R-:W-:Y:S02]  /*2f40*/  ULOP3.LUT UR11, UR11, 0x3fff, URZ, 0xc0, !UPT ;  /* 0x00003fff0b0b7892 */ /* 0x000fe4000f8ec0ff */
[----:B------:R-:W-:Y:S01]  /*2f50*/  UISETP.LT.AND UP0, UPT, UR4, 0x1, UPT ;  /* 0x000000010400788c */ /* 0x000fe2000bf01270 */
[----:B------:R-:W-:Y:S01]  /*2f60*/  UMOV UR22, 0x0 ;  /* 0x0000000000167882 */ /* 0x000fe20000000000 */
[----:B------:R-:W-:-:S02]  /*2f70*/  UMOV UR23, 0x8200010 ;  /* 0x0820001000177882 */ /* 0x000fc40000000000 */
[----:B------:R-:W-:Y:S02]  /*2f80*/  USEL UR9, UR4, 0x1, !UP0 ;  /* 0x0000000104097887 */ /* 0x000fe4000c000000 */
[----:B------:R-:W-:Y:S02]  /*2f90*/  ULOP3.LUT UR10, UR10, 0x10000, URZ, 0xfc, !UPT ;  /* 0x000100000a0a7892 */ /* 0x000fe4000f8efcff */
[----:B------:R-:W-:Y:S02]  /*2fa0*/  ULOP3.LUT UR11, UR11, 0x10000, URZ, 0xfc, !UPT ;  /* 0x000100000b0b7892 */ /* 0x000fe4000f8efcff */
[----:B------:R-:W-:Y:S02]  /*2fb0*/  UIADD3 UR9, UPT, UPT, -UR9, URZ, URZ ;  /* 0x000000ff09097290 */ /* 0x000fe4000fffe1ff */
[----:B---3--:R-:W-:Y:S01]  /*2fc0*/  UISETP.GE.AND UP3, UPT, UR6, 0x1, UPT ;  /* 0x000000010600788c */ /* 0x008fe2000bf66270 */
[----:B------:R-:W-:Y:S01]  /*2fd0*/  UMOV UR20, 0x0 ;  /* 0x0000000000147882 */ /* 0x000fe20000000000 */
[----:B------:R-:W-:Y:S01]  /*2fe0*/  UMOV UR21, 0x8200010 ;  /* 0x0820001000157882 */ /* 0x000fe20000000000 */
[----:B------:R-:W-:Y:S01]  /*2ff0*/  UMOV UR18, 0x0 ;  /* 0x0000000000127882 */ /* 0x000fe20000000000 */
[----:B------:R-:W-:Y:S01]  /*3000*/  UMOV UR19, 0x8200010 ;  /* 0x0820001000137882 */ /* 0x000fe20000000000 */
[----:B-1----:R-:W-:-:S15]  /*3010*/  R2UR UR16, R0 ;  /* 0x00000000001072ca */ /* 0x002fde00000e0000 */
.L_x_61:
[----:B------:R-:W-:Y:S02]  /*3020*/  LEA R0, R10, UR5, 0x3 ;  /* 0x000000050a007c11 */ /* 0x000fe4000f8e18ff */
[----:B------:R-:W-:Y:S02]  /*3030*/  SHF.L.U32 R5, R9, 0x1f, RZ ;  /* 0x0000001f09057819 */ /* 0x000fe400000006ff */
[----:B------:R-:W-:Y:S01]  /*3040*/  PLOP3.LUT P0, PT, PT, PT, UP3, 0x80, 0x8 ;  /* 0x000000000008781c */ /* 0x000fe20003f0f038 */
[----:B------:R-:W-:Y:S01]  /*3050*/  VIADD R3, R0, 0xa0 ;  /* 0x000000a000037836 */ /* 0x000fe20000000000 */
[----:B-1----:R-:W1:Y:S02]  /*3060*/  SYNCS.PHASECHK.TRANS64.TRYWAIT P1, [R0+URZ+0x90], R5 ;  /* 0x00009005000075a7 */ /* 0x002e6400080211ff */
[----:B-1-3--:R-:W-:Y:S09]  /*3070*/  @!P1 BRA `(.L_x_55) ;  /* 0x0000005400dc9947 */ /* 0x00aff20003800000 */
.L_x_127:
[----:B------:R-:W-:Y:S01]  /*3080*/  LEA R4, R10, UR5, 0x4 ;  /* 0x000000050a047c11 */ /* 0x000fe2000f8e20ff */
[----:B------:R-:W-:Y:S01]  /*3090*/  @UP3 ULEA UR6, UR14, UR5, 0x3 ;  /* 0x000000050e063291 */ /* 0x000fe2000f8e18ff */
[----:B------:R-:W-:Y:S01]  /*30a0*/  PLOP3.LUT P2, PT, PT, PT, PT, 0x80, 0x8 ;  /* 0x000000000008781c */ /* 0x000fe20003f4f070 */
[----:B------:R-:W-:Y:S01]  /*30b0*/  ULEA UR7, UR15, UR5, 0x3 ;  /* 0x000000050f077291 */ /* 0x000fe2000f8e18ff */
[----:B------:R-:W-:Y:S01]  /*30c0*/  PRMT R3, RZ, 0x654, R3 ;  /* 0x00000654ff037816 */ /* 0x000fe20000000003 */
[----:B------:R-:W-:Y:S01]  /*30d0*/  ULEA UR8, UR15, UR16, 0x7 ;  /* 0x000000100f087291 */ /* 0x000fe2000f8e38ff */
[----:B-1----:R-:W1:Y:S01]  /*30e0*/  LDS.128 R4, [R4+0x120] ;  /* 0x0001200004047984 */ /* 0x002e620000000c00 */
[----:B------:R-:W-:Y:S02]  /*30f0*/  @P0 SHF.L.U32 R2, R8, 0x1f, RZ ;  /* 0x0000001f08020819 */ /* 0x000fe400000006ff */
[----:B------:R-:W-:Y:S01]  /*3100*/  SHF.L.U32 R0, R11, 0x1f, RZ ;  /* 0x0000001f0b007819 */ /* 0x000fe200000006ff */
[----:B------:R-:W-:Y:S01]  /*3110*/  @!PT LDS RZ, [RZ] ;  /* 0x00000000fffff984 */ /* 0x000fe20000000800 */
[----:B------:R-:W-:Y:S01]  /*3120*/  @!PT LDS RZ, [RZ] ;  /* 0x00000000fffff984 */ /* 0x000fe20000000800 */
[----:B------:R-:W-:Y:S01]  /*3130*/  @!PT LDS RZ, [RZ] ;  /* 0x00000000fffff984 */ /* 0x000fe20000000800 */
[----:B------:R-:W-:Y:S01]  /*3140*/  @!PT LDS RZ, [RZ] ;  /* 0x00000000fffff984 */ /* 0x000fe20000000800 */
[----:B------:R2:W-:Y:S06]  /*3150*/  MEMBAR.ALL.CTA ;  /* 0x0000000000007992 */ /* 0x0005ec0000008000 */
[----:B--2---:R-:W2:Y:S02]  /*3160*/  FENCE.VIEW.ASYNC.S ;  /* 0x00000000000073c6 */ /* 0x004ea40000000000 */
[----:B--2---:R2:W-:Y:S01]  /*3170*/  SYNCS.ARRIVE.TRANS64.RED.A1T0 RZ, [R3+URZ], RZ ;  /* 0x000000ff03ff79a7 */ /* 0x0045e200081004ff */
[----:B------:R2:W3:Y:S01]  /*3180*/  @P0 SYNCS.PHASECHK.TRANS64.TRYWAIT P2, [UR6], R2 ;  /* 0x00000002ff0005a7 */ /* 0x0004e20008041106 */
[----:B-1----:R-:W-:Y:S01]  /*3190*/  LOP3.LUT P1, RZ, R6, 0x1, RZ, 0xc0, !PT ;  /* 0x0000000106ff7812 */ /* 0x002fe2000782c0ff */
[----:B------:R-:W1:Y:S02]  /*31a0*/  SYNCS.PHASECHK.TRANS64.TRYWAIT P0, [UR7+0xd0], R0 ;  /* 0x0000d000ff0075a7 */ /* 0x000e640008001107 */
[----:B-123--:R-:W-:Y:S10]  /*31b0*/  @!P0 BRA `(.L_x_56) ;  /* 0x0000005400a08947 */ /* 0x00eff40003800000 */
.L_x_129:
[----:B------:R-:W-:Y:S01]  /*31c0*/  IADD3 R10, PT, PT, R10, 0x1, RZ ;  /* 0x000000010a0a7810 */ /* 0x000fe20007ffe0ff */
[----:B------:R-:W-:Y:S06]  /*31d0*/  BRA.U !UP3, `(.L_x_57) ;  /* 0x000000010bc07547 */ /* 0x000fec000b800000 */
[----:B------:R-:W-:Y:S01]  /*31e0*/  UPLOP3.LUT UP4, UPT, UPT, UPT, UPT, 0x40, 0x4 ;  /* 0x000000000004789c */ /* 0x000fe20003f8e870 */
[----:B------:R-:W-:Y:S01]  /*31f0*/  UMOV UR13, UR9 ;  /* 0x00000009000d7c82 */ /* 0x000fe20008000000 */
[----:B------:R-:W-:Y:S01]  /*3200*/  UMOV UR12, UR4 ;  /* 0x00000004000c7c82 */ /* 0x000fe20008000000 */
[----:B------:R-:W-:-:S08]  /*3210*/  UMOV UR17, UR14 ;  /* 0x0000000e00117c82 */ /* 0x000fd00008000000 */
.L_x_60:
[----:B------:R-:W-:Y:S02]  /*3220*/  UIADD3 UR13, UPT, UPT, UR13, 0x1, URZ ;  /* 0x000000010d0d7890 */ /* 0x000fe4000fffe0ff */
[----:B--2---:R-:W-:Y:S02]  /*3230*/  ULEA UR6, UR17, UR5, 0x3 ;  /* 0x0000000511067291 */ /* 0x004fe4000f8e18ff */
[----:B------:R-:W-:Y:S01]  /*3240*/  UISETP.NE.AND UP0, UPT, UR13, URZ, UPT ;  /* 0x000000ff0d00728c */ /* 0x000fe2000bf05270 */
[----:B---3--:R-:W-:Y:S10]  /*3250*/  @P2 BRA `(.L_x_58) ;  /* 0x00000000000c2947 */ /* 0x008ff40003800000 */
[----:B-1----:R-:W-:Y:S04]  /*3260*/  SHF.L.U32 R3, R8, 0x1f, RZ ;  /* 0x0000001f08037819 */ /* 0x002fe800000006ff */
[----:B------:R-:W1:Y:S02]  /*3270*/  SYNCS.PHASECHK.TRANS64.TRYWAIT P0, [UR6], R3 ;  /* 0x00000003ff0075a7 */ /* 0x000e640008001106 */
[----:B-1----:R-:W-:Y:S05]  /*3280*/  @!P0 BRA `(.L_x_59) ;  /* 0x0000005400848947 */ /* 0x002fea0003800000 */
.L_x_58:
[----:B------:R-:W-:Y:S01]  /*3290*/  UISETP.NE.AND UP1, UPT, UR12, 0x1, UPT ;  /* 0x000000010c00788c */ /* 0x000fe2000bf25270 */
[----:B------:R-:W-:Y:S01]  /*32a0*/  PLOP3.LUT P2, PT, PT, PT, PT, 0x80, 0x8 ;  /* 0x000000000008781c */ /* 0x000fe20003f4f070 */
[----:B------:R-:W-:Y:S02]  /*32b0*/  UIADD3 UR14, UPT, UPT, UR17, 0x1, URZ ;  /* 0x00000001110e7890 */ /* 0x000fe4000fffe0ff */
[----:B------:R-:W-:Y:S02]  /*32c0*/  ULEA UR28, UR17, UR11, 0xa ;  /* 0x0000000b111c7291 */ /* 0x000fe4000f8e50ff */
[----:B------:R-:W-:Y:S01]  /*32d0*/  UISETP.NE.AND UP2, UPT, UR14, 0x6, UPT ;  /* 0x000000060e00788c */ /* 0x000fe2000bf45270 */
[----:B------:R-:W-:Y:S01]  /*32e0*/  PLOP3.LUT P0, PT, PT, PT, UP1, 0x80, 0x8 ;  /* 0x000000000008781c */ /* 0x000fe20003f0f018 */
[----:B------:R-:W-:Y:S02]  /*32f0*/  UIADD3 UR40, UPT, UPT, UR28, 0x2, URZ ;  /* 0x000000021c287890 */ /* 0x000fe4000fffe0ff */
[----:B------:R-:W-:Y:S02]  /*3300*/  USEL UR27, URZ, 0x1, UP2 ;  /* 0x00000001ff1b7887 */ /* 0x000fe40009000000 */
[----:B------:R-:W-:Y:S02]  /*3310*/  USEL UR14, UR14, URZ, UP2 ;  /* 0x000000ff0e0e7287 */ /* 0x000fe40009000000 */
[----:B------:R-:W-:Y:S02]  /*3320*/  UIADD3 UR36, UPT, UPT, UR28, 0x4, URZ ;  /* 0x000000041c247890 */ /* 0x000fe4000fffe0ff */
[----:B------:R-:W-:Y:S01]  /*3330*/  @UP1 ULEA UR26, UR14, UR5, 0x3 ;  /* 0x000000050e1a1291 */ /* 0x000fe2000f8e18ff */
[----:B------:R-:W-:Y:S01]  /*3340*/  LOP3.LUT R8, R8, UR27, RZ, 0x3c, !PT ;  /* 0x0000001b08087c12 */ /* 0x000fe2000f8e3cff */
[----:B------:R-:W-:Y:S02]  /*3350*/  UIADD3 UR32, UPT, UPT, UR28, 0x6, URZ ;  /* 0x000000061c207890 */ /* 0x000fe4000fffe0ff */
[----:B------:R-:W-:Y:S01]  /*3360*/  UIADD3 UR6, UPT, UPT, UR6, 0x30, URZ ;  /* 0x0000003006067890 */ /* 0x000fe2000fffe0ff */
[----:B-1----:R-:W-:Y:S01]  /*3370*/  @P0 SHF.L.U32 R0, R8, 0x1f, RZ ;  /* 0x0000001f08000819 */ /* 0x002fe200000006ff */
[----:B------:R-:W-:Y:S01]  /*3380*/  UIADD3 UR12, UPT, UPT, UR12, -0x1, URZ ;  /* 0xffffffff0c0c7890 */ /* 0x000fe2000fffe0ff */
[----:B------:R-:W-:Y:S02]  /*3390*/  UMOV UR29, 0x40004040 ;  /* 0x40004040001d7882 */ /* 0x000fe40000000000 */
[----:B------:R2:W3:Y:S01]  /*33a0*/  @P0 SYNCS.PHASECHK.TRANS64.TRYWAIT P2, [UR26], R0 ;  /* 0x00000000ff0005a7 */ /* 0x0004e2000804111a */
[----:B------:R-:W-:Y:S01]  /*33b0*/  ULEA UR26, UR17, UR10, 0xa ;  /* 0x0000000a111a7291 */ /* 0x000fe2000f8e50ff */
[----:B------:R-:W-:Y:S01]  /*33c0*/  UMOV UR27, 0x40004040 ;  /* 0x40004040001b7882 */ /* 0x000fe20000000000 */
[----:B------:R-:W-:Y:S02]  /*33d0*/  UMOV UR41, 0x40004040 ;  /* 0x4000404000297882 */ /* 0x000fe40000000000 */
[----:B------:R-:W-:Y:S02]  /*33e0*/  UIADD3 UR38, UPT, UPT, UR26, 0x2, URZ ;  /* 0x000000021a267890 */ /* 0x000fe4000fffe0ff */
[----:B------:R-:W-:Y:S02]  /*33f0*/  UIADD3 UR34, UPT, UPT, UR26, 0x4, URZ ;  /* 0x000000041a227890 */ /* 0x000fe4000fffe0ff */
[----:B------:R-:W-:Y:S01]  /*3400*/  UIADD3 UR30, UPT, UPT, UR26, 0x6, URZ ;  /* 0x000000061a1e7890 */ /* 0x000fe2000fffe0ff */
[----:B------:R2:W-:Y:S01]  /*3410*/  UTCQMMA gdesc[UR26], gdesc[UR28], tmem[UR8], tmem[UR24], idesc[UR25], UP4 ;  /* 0x00ff181c1a0075ea */ /* 0x0005e2000a000308 */
[----:B------:R-:W-:Y:S01]  /*3420*/  UPLOP3.LUT UP4, UPT, UPT, UPT, UPT, 0x80, 0x8 ;  /* 0x000000000008789c */ /* 0x000fe20003f8f070 */
[----:B------:R-:W-:Y:S01]  /*3430*/  UMOV UR39, 0x40004040 ;  /* 0x4000404000277882 */ /* 0x000fe20000000000 */
[----:B------:R-:W-:Y:S01]  /*3440*/  UMOV UR37, 0x40004040 ;  /* 0x4000404000257882 */ /* 0x000fe20000000000 */
[----:B------:R2:W-:Y:S01]  /*3450*/  UTCQMMA gdesc[UR38], gdesc[UR40], tmem[UR8], tmem[UR22], idesc[UR23], UPT ;  /* 0x00ff1628260075ea */ /* 0x0005e2000b800308 */
[----:B------:R-:W-:Y:S01]  /*3460*/  UMOV UR35, 0x40004040 ;  /* 0x4000404000237882 */ /* 0x000fe20000000000 */
[----:B------:R-:W-:Y:S01]  /*3470*/  UMOV UR33, 0x40004040 ;  /* 0x4000404000217882 */ /* 0x000fe20000000000 */
[----:B------:R-:W-:Y:S01]  /*3480*/  UMOV UR31, 0x40004040 ;  /* 0x40004040001f7882 */ /* 0x000fe20000000000 */
[----:B------:R2:W-:Y:S01]  /*3490*/  UTCQMMA gdesc[UR34], gdesc[UR36], tmem[UR8], tmem[UR20], idesc[UR21], UPT ;  /* 0x00ff1424220075ea */ /* 0x0005e2000b800308 */
[----:B------:R2:W-:Y:S01]  /*34a0*/  UTCQMMA gdesc[UR30], gdesc[UR32], tmem[UR8], tmem[UR18], idesc[UR19], UPT ;  /* 0x00ff12201e0075ea */ /* 0x0005e2000b800308 */
[----:B------:R2:W-:Y:S01]  /*34b0*/  UTCBAR [UR6], URZ ;  /* 0x000000ff060073e9 */ /* 0x0005e200080000ff */
[----:B------:R-:W-:Y:S01]  /*34c0*/  UMOV UR17, UR14 ;  /* 0x0000000e00117c82 */ /* 0x000fe20008000000 */
[----:B------:R-:W-:Y:S05]  /*34d0*/  BRA.U UP0, `(.L_x_60) ;  /* 0xfffffffd00507547 */ /* 0x000fea000b83ffff */
.L_x_57:
[----:B------:R-:W-:Y:S01]  /*34e0*/  UIADD3 UR15, UPT, UPT, UR15, 0x1, URZ ;  /* 0x000000010f0f7890 */ /* 0x000fe2000fffe0ff */
[C---:B------:R-:W-:Y:S01]  /*34f0*/  ISETP.NE.AND P0, PT, R10.reuse, 0x2, PT ;  /* 0x000000020a00780c */ /* 0x040fe20003f05270 */
[----:B------:R-:W-:Y:S02]  /*3500*/  UIADD3 UR7, UPT, UPT, UR7, 0xb0, URZ ;  /* 0x000000b007077890 */ /* 0x000fe4000fffe0ff */
[----:B------:R-:W-:Y:S01]  /*3510*/  UISETP.NE.AND UP0, UPT, UR15, 0x4, UPT ;  /* 0x000000040f00788c */ /* 0x000fe2000bf05270 */
[----:B-12---:R-:W-:Y:S02]  /*3520*/  SEL R0, RZ, 0x1, P0 ;  /* 0x00000001ff007807 */ /* 0x006fe40000000000 */
[----:B------:R-:W-:Y:S01]  /*3530*/  SEL R10, R10, RZ, P0 ;  /* 0x000000ff0a0a7207 */ /* 0x000fe20000000000 */
[----:B------:R-:W-:Y:S01]  /*3540*/  USEL UR6, URZ, 0x1, UP0 ;  /* 0x00000001ff067887 */ /* 0x000fe20008000000 */
[----:B------:R-:W-:Y:S01]  /*3550*/  LOP3.LUT R9, R9, R0, RZ, 0x3c, !PT ;  /* 0x0000000009097212 */ /* 0x000fe200078e3cff */
[----:B------:R-:W-:Y:S01]  /*3560*/  USEL UR15, UR15, URZ, UP0 ;  /* 0x000000ff0f0f7287 */ /* 0x000fe20008000000 */
[----:B------:R1:W-:Y:S03]  /*3570*/  UTCBAR [UR7], URZ ;  /* 0x000000ff070073e9 */ /* 0x0003e600080000ff */
[----:B------:R-:W-:Y:S01]  /*3580*/  LOP3.LUT R11, R11, UR6, RZ, 0x3c, !PT ;  /* 0x000000060b0b7c12 */ /* 0x000fe2000f8e3cff */
[----:B------:R-:W-:Y:S07]  /*3590*/  @P1 BRA `(.L_x_61) ;  /* 0xfffffff800a01947 */ /* 0x000fee000383ffff */
[----:B------:R-:W2:Y:S01]  /*35a0*/  S2UR UR4, SR_CgaCtaId ;  /* 0x00000000000479c3 */ /* 0x000ea20000008800 */
[----:B------:R-:W-:Y:S01]  /*35b0*/  ELECT P0, URZ, PT ;  /* 0x0000000000ff782f */ /* 0x000fe20003800000 */
[----:B------:R-:W-:Y:S01]  /*35c0*/  IMAD.MOV.U32 R0, RZ, RZ, 0x1 ;  /* 0x00000001ff007424 */ /* 0x000fe200078e00ff */
[----:B------:R-:W-:Y:S01]  /*35d0*/  UIADD3 UR5, UPT, UPT, UR5, 0xd0, URZ ;  /* 0x000000d005057890 */ /* 0x000fe2000fffe0ff */
[----:B------:R-:W-:Y:S01]  /*35e0*/  SHF.L.U32 R3, R11, 0x1f, RZ ;  /* 0x0000001f0b037819 */ /* 0x000fe200000006ff */
[----:B------:R-:W-:-:S03]  /*35f0*/  UMOV UR6, 0x40 ;  /* 0x0000004000067882 */ /* 0x000fc60000000000 */
[----:B------:R-:W-:Y:S01]  /*3600*/  UVIRTCOUNT.DEALLOC.SMPOOL 0x80 ;  /* 0x000000800000784c */ /* 0x000fe20000000000 */
[----:B--2---:R-:W-:Y:S02]  /*3610*/  ULEA UR4, UR4, UR6, 0x18 ;  /* 0x0000000604047291 */ /* 0x004fe4000f8ec0ff */
[----:B------:R-:W-:-:S07]  /*3620*/  ULEA UR6, UR15, UR5, 0x3 ;  /* 0x000000050f067291 */ /* 0x000fce000f8e18ff */
[----:B------:R2:W-:Y:S02]  /*3630*/  @P0 STS.U8 [UR4+0x1c], R0 ;  /* 0x00001c00ff000988 */ /* 0x0005e40008000004 */
[----:B------:R-:W4:Y:S02]  /*3640*/  SYNCS.PHASECHK.TRANS64.TRYWAIT P0, [UR6], R3 ;  /* 0x00000003ff0075a7 */ /* 0x000f240008001106 */
[----:B--2-4-:R-:W-:Y:S05]  /*3650*/  @!P0 BRA `(.L_x_62) ;  /* 0x0000005000a88947 */ /* 0x014fea0003800000 */
.L_x_132:
[----:B-1----:R-:W-:-:S04]  /*3660*/  UIADD3 UR7, UPT, UPT, UR15, 0x1, URZ ;  /* 0x000000010f077890 */ /* 0x002fc8000fffe0ff */
[----:B------:R-:W-:-:S04]  /*3670*/  UISETP.NE.AND UP0, UPT, UR7, 0x4, UPT ;  /* 0x000000040700788c */ /* 0x000fc8000bf05270 */
[----:B------:R-:W-:Y:S02]  /*3680*/  USEL UR8, URZ, 0x1, UP0 ;  /* 0x00000001ff087887 */ /* 0x000fe40008000000 */
[----:B------:R-:W-:-:S04]  /*3690*/  USEL UR7, UR7, URZ, UP0 ;  /* 0x000000ff07077287 */ /* 0x000fc80008000000 */
[----:B------:R-:W-:Y:S01]  /*36a0*/  ULEA UR6, UR7, UR5, 0x3 ;  /* 0x0000000507067291 */ /* 0x000fe2000f8e18ff */
[----:B------:R-:W-:-:S04]  /*36b0*/  LOP3.LUT R2, R11, UR8, RZ, 0x3c, !PT ;  /* 0x000000080b027c12 */ /* 0x000fc8000f8e3cff */
[----:B--2---:R-:W-:-:S04]  /*36c0*/  SHF.L.U32 R3, R2, 0x1f, RZ ;  /* 0x0000001f02037819 */ /* 0x004fc800000006ff */
[----:B------:R-:W1:Y:S02]  /*36d0*/  SYNCS.PHASECHK.TRANS64.TRYWAIT P0, [UR6], R3 ;  /* 0x00000003ff0075a7 */ /* 0x000e640008001106 */
[----:B-1----:R-:W-:Y:S05]  /*36e0*/  @!P0 BRA `(.L_x_63) ;  /* 0x00000050009c8947 */ /* 0x002fea0003800000 */
.L_x_134:
        /* <DEDUP_REMOVED lines=9> */
.L_x_136:
[----:B------:R-:W-:-:S04]  /*3780*/  UIADD3 UR7, UPT, UPT, UR7, 0x1, URZ ;  /* 0x0000000107077890 */ /* 0x000fc8000fffe0ff */
[----:B------:R-:W-:-:S04]  /*3790*/  UISETP.NE.AND UP0, UPT, UR7, 0x4, UPT ;  /* 0x000000040700788c */ /* 0x000fc8000bf05270 */
[----:B------:R-:W-:Y:S02]  /*37a0*/  USEL UR6, URZ, 0x1, UP0 ;  /* 0x00000001ff067887 */ /* 0x000fe40008000000 */
[----:B------:R-:W-:-:S04]  /*37b0*/  USEL UR7, UR7, URZ, UP0 ;  /* 0x000000ff07077287 */ /* 0x000fc80008000000 */
[----:B------:R-:W-:Y:S01]  /*37c0*/  ULEA UR7, UR7, UR5, 0x3 ;  /* 0x0000000507077291 */ /* 0x000fe2000f8e18ff */
[----:B-1----:R-:W-:-:S04]  /*37d0*/  LOP3.LUT R3, R2, UR6, RZ, 0x3c, !PT ;  /* 0x0000000602037c12 */ /* 0x002fc8000f8e3cff */
[----:B------:R-:W-:-:S04]  /*37e0*/  SHF.L.U32 R3, R3, 0x1f, RZ ;  /* 0x0000001f03037819 */ /* 0x000fc800000006ff */
[----:B------:R-:W1:Y:S02]  /*37f0*/  SYNCS.PHASECHK.TRANS64.TRYWAIT P0, [UR7], R3 ;  /* 0x00000003ff0075a7 */ /* 0x000e640008001107 */
[----:B-1----:R-:W-:Y:S05]  /*3800*/  @!P0 BRA `(.L_x_65) ;  /* 0x0000005000848947 */ /* 0x002fea0003800000 */
.L_x_138:
[----:B------:R-:W-:Y:S01]  /*3810*/  NOP ;  /* 0x0000000000007918 */ /* 0x000fe20000000000 */
[----:B-1----:R-:W1:Y:S01]  /*3820*/  LDS R0, [UR4+0x14] ;  /* 0x00001404ff007984 */ /* 0x002e620008000800 */
[----:B------:R-:W-:Y:S01]  /*3830*/  ULOP3.LUT UR6, UR16, 0xffff, URZ, 0xc0, !UPT ;  /* 0x0000ffff10067892 */ /* 0x000fe2000f8ec0ff */
[----:B------:R-:W-:Y:S01]  /*3840*/  UMOV UR8, 0xffff ;  /* 0x0000ffff00087882 */ /* 0x000fe20000000000 */
[----:B------:R-:W-:Y:S02]  /*3850*/  UMOV UR5, 0x1 ;  /* 0x0000000100057882 */ /* 0x000fe40000000000 */
[----:B------:R-:W-:-:S04]  /*3860*/  USHF.R.U32.HI UR6, URZ, 0x5, UR6 ;  /* 0x00000005ff067899 */ /* 0x000fc80008011606 */
[----:B------:R-:W-:Y:S02]  /*3870*/  USHF.L.U32 UR8, UR8, UR6, URZ ;  /* 0x0000000608087299 */ /* 0x000fe400080006ff */
[----:B------:R-:W-:-:S04]  /*3880*/  USHF.L.U32 UR5, UR5, UR6, URZ ;  /* 0x0000000605057299 */ /* 0x000fc800080006ff */
[----:B-1----:R-:W-:-:S04]  /*3890*/  LOP3.LUT R0, R0, UR8, RZ, 0xc0, !PT ;  /* 0x0000000800007c12 */ /* 0x002fc8000f8ec0ff */
[----:B------:R-:W-:-:S13]  /*38a0*/  ISETP.NE.AND P0, PT, R0, UR8, PT ;  /* 0x0000000800007c0c */ /* 0x000fda000bf05270 */
[----:B------:R-:W-:Y:S05]  /*38b0*/  @P0 BRA `(.L_x_66) ;  /* 0x0000000000580947 */ /* 0x000fea0003800000 */
[----:B------:R-:W1:Y:S02]  /*38c0*/  LDS R0, [UR4+0x18] ;  /* 0x00001804ff007984 */ /* 0x000e640008000800 */
[----:B-1----:R-:W-:-:S04]  /*38d0*/  LOP3.LUT R0, R0, UR5, RZ, 0xc0, !PT ;  /* 0x0000000500007c12 */ /* 0x002fc8000f8ec0ff */
[----:B------:R-:W-:-:S13]  /*38e0*/  ISETP.NE.AND P0, PT, R0, UR5, PT ;  /* 0x0000000500007c0c */ /* 0x000fda000bf05270 */
[----:B------:R-:W-:Y:S05]  /*38f0*/  @P0 BRA `(.L_x_67) ;  /* 0x00000000003c0947 */ /* 0x000fea0003800000 */
[----:B------:R-:W1:Y:S01]  /*3900*/  S2R R2, SR_LANEID ;  /* 0x0000000000027919 */ /* 0x000e620000000000 */
[----:B------:R-:W-:Y:S01]  /*3910*/  ULOP3.LUT UR8, URZ, UR8, URZ, 0x33, !UPT ;  /* 0x00000008ff087292 */ /* 0x000fe2000f8e33ff */
[----:B------:R-:W-:Y:S01]  /*3920*/  LOP3.LUT R4, RZ, UR5, RZ, 0x33, !PT ;  /* 0x00000005ff047c12 */ /* 0x000fe2000f8e33ff */
[----:B------:R-:W-:Y:S02]  /*3930*/  VOTEU.ANY UR7, UPT, PT ;  /* 0x0000000000077886 */ /* 0x000fe400038e0100 */
[----:B------:R-:W-:Y:S01]  /*3940*/  UFLO.U32 UR7, UR7 ;  /* 0x00000007000772bd */ /* 0x000fe200080e0000 */
[----:B------:R-:W2:Y:S01]  /*3950*/  REDUX UR5, R4 ;  /* 0x00000000040573c4 */ /* 0x000ea20000000000 */
[----:B------:R-:W-:-:S06]  /*3960*/  IMAD.U32 R0, RZ, RZ, UR8 ;  /* 0x00000008ff007e24 */ /* 0x000fcc000f8e00ff */
[----:B------:R4:W-:Y:S01]  /*3970*/  UTCATOMSWS.AND URZ, UR8 ;  /* 0x0000000800ff79e3 */ /* 0x0009e20008000000 */
[----:B------:R-:W3:Y:S01]  /*3980*/  REDUX UR6, R0 ;  /* 0x00000000000673c4 */ /* 0x000ee20000000000 */
[----:B-1----:R-:W-:Y:S01]  /*3990*/  ISETP.EQ.U32.AND P0, PT, R2, UR7, PT ;  /* 0x0000000702007c0c */ /* 0x002fe2000bf02070 */
[----:B--2---:R-:W-:Y:S01]  /*39a0*/  IMAD.U32 R2, RZ, RZ, UR5 ;  /* 0x00000005ff027e24 */ /* 0x004fe2000f8e00ff */
[----:B---3--:R-:W-:-:S11]  /*39b0*/  MOV R3, UR6 ;  /* 0x0000000600037c02 */ /* 0x008fd60008000f00 */
[----:B------:R4:W-:Y:S04]  /*39c0*/  @P0 ATOMS.AND RZ, [UR4+0x14], R3 ;  /* 0x00001403ffff098c */ /* 0x0009e8000a800004 */
[----:B------:R4:W-:Y:S01]  /*39d0*/  @P0 ATOMS.AND RZ, [UR4+0x18], R2 ;  /* 0x00001802ffff098c */ /* 0x0009e2000a800004 */
[----:B------:R-:W-:Y:S05]  /*39e0*/  BRA `(.L_x_68) ;  /* 0x0000000000147947 */ /* 0x000fea0003800000 */
.L_x_67:
[----:B------:R-:W-:Y:S02]  /*39f0*/  MOV R2, 0x3a10 ;  /* 0x00003a1000027802 */ /* 0x000fe40000000f00 */
[----:B---3-5:R-:W-:Y:S05]  /*3a00*/  CALL.REL.NOINC `($__internal_0_$__cuda_sm10x_tcgen05_guardrail_trap_col_being_dealloced_not_returned_by_alloc) ;  /* 0x0000005000e07944 */ /* 0x028fea0003c00000 */
[----:B------:R-:W-:Y:S05]  /*3a10*/  BRA `(.L_x_68) ;  /* 0x0000000000087947 */ /* 0x000fea0003800000 */
.L_x_66:
[----:B------:R-:W-:Y:S02]  /*3a20*/  MOV R2, 0x3a40 ;  /* 0x00003a4000027802 */ /* 0x000fe40000000f00 */
[----:B---3-5:R-:W-:Y:S05]  /*3a30*/  CALL.REL.NOINC `($__internal_2_$__cuda_sm10x_tcgen05_guardrail_trap_unallocated_columns_being_dealloced) ;  /* 0x0000005000ec7944 */ /* 0x028fea0003c00000 */
.L_x_68:
[----:B------:R-:W-:Y:S01]  /*3a40*/  NOP ;  /* 0x0000000000007918 */ /* 0x000fe20000000000 */
[----:B----4-:R-:W-:Y:S05]  /*3a50*/  EXIT ;  /* 0x000000000000794d */ /* 0x010fea0003800000 */
.L_x_50:
[----:B------:R-:W-:-:S09]  /*3a60*/  UISETP.NE.OR UP2, UPT, UR8, 0x3, !UP2 ;  /* 0x000000030800788c */ /* 0x000fd2000d745670 */
[----:B------:R-:W-:Y:S05]  /*3a70*/  BRA.U UP2, `(.L_x_69) ;  /* 0x0000000d02407547 */ /* 0x000fea000b800000 */
[----:B------:R-:W1:Y:S01]  /*3a80*/  LDC R0, c[0x0][0xb30] ;  /* 0x0002cc00ff007b82 */ /* 0x000e620000000800 */
[----:B------:R-:W2:Y:S01]  /*3a90*/  LDCU.64 UR8, c[0x0][0x888] ;  /* 0x00011100ff0877ac */ /* 0x000ea20008000a00 */
[----:B------:R-:W-:Y:S02]  /*3aa0*/  HFMA2 R29, -RZ, RZ, 0, 0 ;  /* 0x00000000ff1d7431 */ /* 0x000fe400000001ff */
[----:B------:R-:W-:Y:S01]  /*3ab0*/  IMAD.MOV.U32 R31, RZ, RZ, 0x1 ;  /* 0x00000001ff1f7424 */ /* 0x000fe200078e00ff */
[----:B------:R-:W-:Y:S01]  /*3ac0*/  MOV R23, 0x2000 ;  /* 0x0000200000177802 */ /* 0x000fe20000000f00 */
[----:B------:R-:W4:Y:S01]  /*3ad0*/  LDCU.64 UR4, c[0x0][0x890] ;  /* 0x00011200ff0477ac */ /* 0x000f220008000a00 */
[----:B------:R-:W-:Y:S01]  /*3ae0*/  IMAD.MOV.U32 R30, RZ, RZ, RZ ;  /* 0x000000ffff1e7224 */ /* 0x000fe200078e00ff */
[----:B------:R-:W3:Y:S01]  /*3af0*/  LDC R19, c[0x0][0x370] ;  /* 0x0000dc00ff137b82 */ /* 0x000ee20000000800 */
[----:B------:R-:W-:Y:S01]  /*3b00*/  UMOV UR7, 0x400 ;  /* 0x0000040000077882 */ /* 0x000fe20000000000 */
[----:B------:R-:W-:-:S02]  /*3b10*/  UPLOP3.LUT UP1, UPT, UPT, UPT, UPT, 0x40, 0x4 ;  /* 0x000000000004789c */ /* 0x000fc40003f2e870 */
[----:B------:R-:W-:-:S04]  /*3b20*/  ULEA UR7, UR37, UR7, 0x18 ;  /* 0x0000000725077291 */ /* 0x000fc8000f8ec0ff */
[----:B------:R-:W3:Y:S01]  /*3b30*/  LDC R2, c[0x0][0xb0c] ;  /* 0x0002c300ff027b82 */ /* 0x000ee20000000800 */
[----:B------:R-:W-:Y:S02]  /*3b40*/  UIADD3 UR13, UPT, UPT, UR7, 0x68, URZ ;  /* 0x00000068070d7890 */ /* 0x000fe4000fffe0ff */
[----:B--2---:R-:W-:Y:S02]  /*3b50*/  UISETP.NE.U32.AND UP2, UPT, UR8, URZ, UPT ;  /* 0x000000ff0800728c */ /* 0x004fe4000bf45070 */
[----:B------:R-:W-:Y:S02]  /*3b60*/  UIADD3 UR17, UPT, UPT, UR7, 0x60, URZ ;  /* 0x0000006007117890 */ /* 0x000fe4000fffe0ff */
[----:B----4-:R-:W-:Y:S01]  /*3b70*/  UISETP.NE.U32.AND UP3, UPT, UR4, URZ, UPT ;  /* 0x000000ff0400728c */ /* 0x010fe2000bf65070 */
[----:B------:R-:W2:Y:S01]  /*3b80*/  LDC R18, c[0x0][0xb20] ;  /* 0x0002c800ff127b82 */ /* 0x000ea20000000800 */
[----:B-1----:R-:W-:Y:S01]  /*3b90*/  ISETP.NE.AND P1, PT, R0, 0x1, PT ;  /* 0x000000010000780c */ /* 0x002fe20003f25270 */
[----:B------:R-:W-:-:S02]  /*3ba0*/  UISETP.NE.AND.EX UP2, UPT, UR9, URZ, UPT, UP2 ;  /* 0x000000ff0900728c */ /* 0x000fc4000bf45320 */
[----:B------:R-:W-:Y:S02]  /*3bb0*/  UPRMT UR13, UR37, 0x654, UR13 ;  /* 0x00000654250d7896 */ /* 0x000fe4000800000d */
[----:B------:R-:W-:Y:S02]  /*3bc0*/  UISETP.NE.AND.EX UP3, UPT, UR5, URZ, UPT, UP3 ;  /* 0x000000ff0500728c */ /* 0x000fe4000bf65330 */
[----:B------:R-:W1:Y:S08]  /*3bd0*/  LDC.64 R32, c[0x0][0x348] ;  /* 0x0000d200ff207b82 */ /* 0x000e700000000a00 */
[----:B------:R-:W4:Y:S08]  /*3be0*/  LDC.64 R16, c[0x0][0xb10] ;  /* 0x0002c400ff107b82 */ /* 0x000f300000000a00 */
[----:B------:R-:W1:Y:S08]  /*3bf0*/  LDC.64 R6, c[0x0][0xb18] ;  /* 0x0002c600ff067b82 */ /* 0x000e700000000a00 */
[----:B------:R-:W1:Y:S08]  /*3c00*/  LDC.64 R4, c[0x0][0xb28] ;  /* 0x0002ca00ff047b82 */ /* 0x000e700000000a00 */
[----:B--23--:R-:W1:Y:S02]  /*3c10*/  LDC R22, c[0x0][0x374] ;  /* 0x0000dd00ff167b82 */ /* 0x00ce640000000800 */
.L_x_78:
[C---:B------:R-:W-:Y:S02]  /*3c20*/  LEA R0, R30.reuse, UR7, 0x3 ;  /* 0x000000071e007c11 */ /* 0x040fe4000f8e18ff */
[----:B------:R-:W-:Y:S02]  /*3c30*/  SHF.L.U32 R3, R29, 0x1f, RZ ;  /* 0x0000001f1d037819 */ /* 0x000fe400000006ff */
[----:B------:R-:W-:Y:S02]  /*3c40*/  LEA R24, R30, UR7, 0x4 ;  /* 0x000000071e187c11 */ /* 0x000fe4000f8e20ff */
[----:B--2---:R-:W2:Y:S02]  /*3c50*/  SYNCS.PHASECHK.TRANS64.TRYWAIT P0, [R0+URZ+0x90], R3 ;  /* 0x00009003000075a7 */ /* 0x004ea400080011ff */
[----:B--2---:R-:W-:Y:S05]  /*3c60*/  @!P0 BRA `(.L_x_70) ;  /* 0x0000004c00848947 */ /* 0x004fea0003800000 */
.L_x_139:
[----:B------:R-:W-:Y:S01]  /*3c70*/  ISETP.GE.AND P0, PT, R72, 0x1, PT ;  /* 0x000000014800780c */ /* 0x000fe20003f06270 */
[----:B------:R-:W3:Y:S01]  /*3c80*/  LDS.128 R24, [R24+0x120] ;  /* 0x0001200018187984 */ /* 0x000ee20000000c00 */
[----:B--2---:R-:W-:Y:S01]  /*3c90*/  VIADD R0, R0, 0xa0 ;  /* 0x000000a000007836 */ /* 0x004fe20000000000 */
[----:B------:R-:W-:Y:S01]  /*3ca0*/  @!PT LDS RZ, [RZ] ;  /* 0x00000000fffff984 */ /* 0x000fe20000000800 */
[----:B------:R-:W-:Y:S01]  /*3cb0*/  @!PT LDS RZ, [RZ] ;  /* 0x00000000fffff984 */ /* 0x000fe20000000800 */
[----:B------:R-:W-:Y:S01]  /*3cc0*/  @!PT LDS RZ, [RZ] ;  /* 0x00000000fffff984 */ /* 0x000fe20000000800 */
[----:B------:R-:W-:Y:S01]  /*3cd0*/  @!PT LDS RZ, [RZ] ;  /* 0x00000000fffff984 */ /* 0x000fe20000000800 */
[----:B------:R2:W-:Y:S06]  /*3ce0*/  MEMBAR.ALL.CTA ;  /* 0x0000000000007992 */ /* 0x0005ec0000008000 */
[----:B--2---:R-:W2:Y:S01]  /*3cf0*/  FENCE.VIEW.ASYNC.S ;  /* 0x00000000000073c6 */ /* 0x004ea20000000000 */
[----:B------:R-:W-:Y:S04]  /*3d00*/  PRMT R0, RZ, 0x654, R0 ;  /* 0x00000654ff007816 */ /* 0x000fe80000000000 */
[----:B--2---:R2:W-:Y:S01]  /*3d10*/  SYNCS.ARRIVE.TRANS64.RED.A1T0 RZ, [R0+URZ], RZ ;  /* 0x000000ff00ff79a7 */ /* 0x0045e200081004ff */
[----:B---3--:R-:W-:Y:S11]  /*3d20*/  LOP3.LUT P3, RZ, R26, 0x1, RZ, 0xc0, !PT ;  /* 0x000000011aff7812 */ /* 0x008ff6000786c0ff */
[----:B------:R-:W-:Y:S02]  /*3d30*/  @!UPT UIADD3 URZ, UPT, UPT, URZ, URZ, URZ ;  /* 0x000000fffffff290 */ /* 0x000fe4000fffe0ff */
[----:B------:R-:W-:Y:S02]  /*3d40*/  @P3 MOV R13, R24 ;  /* 0x00000018000d3202 */ /* 0x000fe40000000f00 */
[----:B------:R-:W-:Y:S01]  /*3d50*/  @P3 LOP3.LUT R8, R25, 0xffff, RZ, 0xc0, !PT ;  /* 0x0000ffff19083812 */ /* 0x000fe200078ec0ff */
[----:B--2---:R-:W-:Y:S06]  /*3d60*/  @!P0 BRA `(.L_x_71) ;  /* 0x0000000000a48947 */ /* 0x004fec0003800000 */
[----:B-1----:R-:W-:Y:S01]  /*3d70*/  IMAD.HI.U32 R35, R22, R7, RZ ;  /* 0x0000000716237227 */ /* 0x002fe200078e00ff */
[----:B------:R-:W-:Y:S02]  /*3d80*/  ISETP.NE.AND P0, PT, R6, 0x1, PT ;  /* 0x000000010600780c */ /* 0x000fe40003f05270 */
[----:B------:R-:W-:Y:S01]  /*3d90*/  ISETP.NE.AND P2, PT, R72, 0x1, PT ;  /* 0x000000014800780c */ /* 0x000fe20003f45270 */
[----:B----4-:R-:W-:Y:S01]  /*3da0*/  IMAD.HI.U32 R34, R19, R16, RZ ;  /* 0x0000001013227227 */ /* 0x010fe200078e00ff */
[----:B------:R-:W-:Y:S02]  /*3db0*/  SHF.R.U32.HI R35, RZ, R18, R35 ;  /* 0x00000012ff237219 */ /* 0x000fe40000011623 */
[----:B------:R-:W-:Y:S01]  /*3dc0*/  ISETP.NE.AND P4, PT, R2, 0x1, PT ;  /* 0x000000010200780c */ /* 0x000fe20003f85270 */
[----:B------:R-:W-:Y:S01]  /*3dd0*/  IMAD.HI.U32 R36, R13, R16, RZ ;  /* 0x000000100d247227 */ /* 0x000fe200078e00ff */
[----:B------:R-:W-:Y:S02]  /*3de0*/  SHF.R.U32.HI R34, RZ, R17, R34 ;  /* 0x00000011ff227219 */ /* 0x000fe40000011622 */
[----:B------:R-:W-:Y:S01]  /*3df0*/  SEL R3, R22, R35, !P0 ;  /* 0x0000002316037207 */ /* 0x000fe20004000000 */
[C---:B------:R-:W-:Y:S01]  /*3e00*/  IMAD.HI.U32 R35, R8.reuse, R7, RZ ;  /* 0x0000000708237227 */ /* 0x040fe200078e00ff */
[----:B------:R-:W-:Y:S02]  /*3e10*/  SEL R11, R19, R34, !P4 ;  /* 0x00000022130b7207 */ /* 0x000fe40006000000 */
[----:B------:R-:W-:Y:S01]  /*3e20*/  SHF.R.U32.HI R36, RZ, R17, R36 ;  /* 0x00000011ff247219 */ /* 0x000fe20000011624 */
[----:B------:R-:W-:Y:S01]  /*3e30*/  IMAD.HI.U32 R38, R3, R4, RZ ;  /* 0x0000000403267227 */ /* 0x000fe200078e00ff */
[----:B------:R-:W-:Y:S03]  /*3e40*/  SHF.R.U32.HI R35, RZ, R18, R35 ;  /* 0x00000012ff237219 */ /* 0x000fe60000011623 */
[----:B------:R-:W-:Y:S01]  /*3e50*/  IMAD.HI.U32 R34, R11, R4, RZ ;  /* 0x000000040b227227 */ /* 0x000fe200078e00ff */
[----:B------:R-:W-:Y:S02]  /*3e60*/  @P2 SHF.R.U32.HI R3, RZ, R5, R38 ;  /* 0x00000005ff032219 */ /* 0x000fe40000011626 */
[----:B------:R-:W-:Y:S02]  /*3e70*/  SEL R9, R8, R35, !P0 ;  /* 0x0000002308097207 */ /* 0x000fe40004000000 */
[----:B------:R-:W-:Y:S01]  /*3e80*/  @P2 SHF.R.U32.HI R11, RZ, R5, R34 ;  /* 0x00000005ff0b2219 */ /* 0x000fe20000011622 */
[C---:B------:R-:W-:Y:S01]  /*3e90*/  IMAD R10, R72.reuse, R3, RZ ;  /* 0x00000003480a7224 */ /* 0x040fe200078e02ff */
[----:B------:R-:W-:Y:S01]  /*3ea0*/  SEL R3, R13, R36, !P4 ;  /* 0x000000240d037207 */ /* 0x000fe20006000000 */
[C---:B------:R-:W-:Y:S03]  /*3eb0*/  IMAD.HI.U32 R14, R9.reuse, R4, RZ ;  /* 0x00000004090e7227 */ /* 0x040fe600078e00ff */
[----:B------:R-:W-:Y:S01]  /*3ec0*/  ISETP.GE.AND P0, PT, R9, R10, PT ;  /* 0x0000000a0900720c */ /* 0x000fe20003f06270 */
[C---:B------:R-:W-:Y:S01]  /*3ed0*/  IMAD R12, R72.reuse, R11, RZ ;  /* 0x0000000b480c7224 */ /* 0x040fe200078e02ff */
[-C--:B------:R-:W-:Y:S04]  /*3ee0*/  SHF.R.U32.HI R14, RZ, R5.reuse, R14 ;  /* 0x00000005ff0e7219 */ /* 0x080fe8000001160e */
[----:B------:R-:W-:Y:S02]  /*3ef0*/  ISETP.GE.OR P0, PT, R3, R12, P0 ;  /* 0x0000000c0300720c */ /* 0x000fe40000706670 */
[----:B------:R-:W-:Y:S05]  /*3f00*/  SEL R15, R9, R14, !P2 ;  /* 0x0000000e090f7207 */ /* 0x000fea0005000000 */
[----:B------:R-:W-:Y:S04]  /*3f10*/  IMAD.MOV R14, RZ, RZ, -R15 ;  /* 0x000000ffff0e7224 */ /* 0x000fe800078e0a0f */
[----:B------:R-:W-:Y:S02]  /*3f20*/  IMAD R14, R72, R14, R9 ;  /* 0x0000000e480e7224 */ /* 0x000fe400078e0209 */
[C---:B------:R-:W-:Y:S05]  /*3f30*/  @!P0 IMAD.HI.U32 R10, R3.reuse, R4, RZ ;  /* 0x00000004030a8227 */ /* 0x040fea00078e00ff */
[----:B------:R-:W-:Y:S04]  /*3f40*/  @!P0 SHF.R.U32.HI R10, RZ, R5, R10 ;  /* 0x00000005ff0a8219 */ /* 0x000fe8000001160a */
[----:B------:R-:W-:Y:S01]  /*3f50*/  @!P0 SEL R0, R3, R10, !P2 ;  /* 0x0000000a03008207 */ /* 0x000fe20005000000 */
[----:B------:R-:W-:Y:S03]  /*3f60*/  IMAD.MOV R10, RZ, RZ, -R3 ;  /* 0x000000ffff0a7224 */ /* 0x000fe600078e0a03 */
[----:B------:R-:W-:Y:S01]  /*3f70*/  @!P0 IADD3 R15, PT, PT, R15, -R0, RZ ;  /* 0x800000000f0f8210 */ /* 0x000fe20007ffe0ff */
[----:B------:R-:W-:Y:S01]  /*3f80*/  @!P0 IMAD R0, R11, R14, R0 ;  /* 0x0000000e0b008224 */ /* 0x000fe200078e0200 */
[----:B------:R-:W-:Y:S01]  /*3f90*/  IADD3 R11, PT, PT, -R9, RZ, RZ ;  /* 0x000000ff090b7210 */ /* 0x000fe20007ffe1ff */
[----:B------:R-:W-:Y:S02]  /*3fa0*/  IMAD R13, R2, R10, R13 ;  /* 0x0000000a020d7224 */ /* 0x000fe400078e020d */
[----:B------:R-:W-:Y:S02]  /*3fb0*/  @!P0 IMAD R9, R15, R72, R3 ;  /* 0x000000480f098224 */ /* 0x000fe400078e0203 */
[----:B------:R-:W-:Y:S02]  /*3fc0*/  @!P0 IMAD.MOV.U32 R3, RZ, RZ, R0 ;  /* 0x000000ffff038224 */ /* 0x000fe400078e0000 */
[----:B------:R-:W-:Y:S02]  /*3fd0*/  IMAD R8, R6, R11, R8 ;  /* 0x0000000b06087224 */ /* 0x000fe400078e0208 */
[----:B------:R-:W-:Y:S02]  /*3fe0*/  IMAD R13, R3, R2, R13 ;  /* 0x00000002030d7224 */ /* 0x000fe400078e020d */
[----:B------:R-:W-:Y:S02]  /*3ff0*/  IMAD R8, R9, R6, R8 ;  /* 0x0000000609087224 */ /* 0x000fe400078e0208 */
.L_x_71:
[----:B------:R-:W-:Y:S05]  /*4000*/  BRA.U UP1, `(.L_x_72) ;  /* 0x0000000101107547 */ /* 0x000fea000b800000 */
[----:B------:R-:W-:Y:S04]  /*4010*/  MOV R0, UR6 ;  /* 0x0000000600007c02 */ /* 0x000fe80008000f00 */
[----:B------:R-:W-:Y:S04]  /*4020*/  SHF.L.U32 R3, R0, 0x1f, RZ ;  /* 0x0000001f00037819 */ /* 0x000fe800000006ff */
[----:B------:R-:W2:Y:S02]  /*4030*/  SYNCS.PHASECHK.TRANS64.TRYWAIT P0, [UR7+0x88], R3 ;  /* 0x00008803ff0075a7 */ /* 0x000ea40008001107 */
[----:B--2---:R-:W-:Y:S05]  /*4040*/  @!P0 BRA `(.L_x_73) ;  /* 0x0000004800a08947 */ /* 0x004fea0003800000 */
.L_x_72:
[----:B------:R-:W-:Y:S02]  /*4050*/  R2UR UR19, R21 ;  /* 0x00000000151372ca */ /* 0x000fe400000e0000 */
[----:B------:R-:W-:Y:S02]  /*4060*/  R2UR UR18, R20 ;  /* 0x00000000141272ca */ /* 0x000fe400000e0000 */
[----:B------:R-:W-:Y:S02]  /*4070*/  ISETP.NE.U32.AND P2, PT, RZ, UR4, PT ;  /* 0x00000004ff007c0c */ /* 0x000fe4000bf45070 */
[----:B------:R-:W-:Y:S02]  /*4080*/  SHF.L.U32 R12, R31, 0x1f, RZ ;  /* 0x0000001f1f0c7819 */ /* 0x000fe400000006ff */
[----:B------:R-:W-:Y:S05]  /*4090*/  ISETP.NE.AND.EX P2, PT, RZ, UR5, PT, P2 ;  /* 0x00000005ff007c0c */ /* 0x000fea000bf45320 */
[----:B------:R-:W-:Y:S02]  /*40a0*/  USHF.L.U32 UR19, UR19, 0x7, URZ ;  /* 0x0000000713137899 */ /* 0x000fe400080006ff */
[----:B------:R-:W-:Y:S01]  /*40b0*/  USHF.L.U32 UR18, UR18, 0x7, URZ ;  /* 0x0000000712127899 */ /* 0x000fe200080006ff */
[----:B------:R-:W-:Y:S11]  /*40c0*/  BRA.U !UP3, `(.L_x_74) ;  /* 0x000000010b347547 */ /* 0x000ff6000b800000 */
[----:B------:R-:W-:Y:S01]  /*40d0*/  UPLOP3.LUT UP0, UPT, UPT, UPT, UP2, 0x80, 0x8 ;  /* 0x000000000008789c */ /* 0x000fe20003f0f020 */
[----:B--2---:R-:W-:Y:S02]  /*40e0*/  HFMA2 R0, -RZ, RZ, 0, 5.9604644775390625e-08 ;  /* 0x00000001ff007431 */ /* 0x004fe400000001ff */
[----:B------:R-:W-:Y:S03]  /*40f0*/  IMAD.MOV.U32 R171, RZ, RZ, 0x1 ;  /* 0x00000001ffab7424 */ /* 0x000fe600078e00ff */
[----:B------:R-:W-:Y:S05]  /*4100*/  PLOP3.LUT P0, PT, PT, PT, UP0, 0x80, 0x8 ;  /* 0x000000000008781c */ /* 0x000fea0003f0f008 */
[----:B------:R-:W2:Y:S01]  /*4110*/  @UP0 LDCU.64 UR10, c[0x0][0x888] ;  /* 0x00011100ff0a07ac */ /* 0x000ea20008000a00 */
[----:B------:R-:W-:Y:S07]  /*4120*/  @UP0 UIMAD UR8, UR36, UR4, URZ ;  /* 0x00000004240802a4 */ /* 0x000fee000f8e02ff */
[----:B------:R-:W-:Y:S01]  /*4130*/  @!P0 PRMT R171, R0, 0x7610, R171 ;  /* 0x0000761000ab8816 */ /* 0x000fe200000000ab */
[----:B--2---:R-:W-:Y:S03]  /*4140*/  @UP0 UIMAD.WIDE UR10, UR8, 0x4, UR10 ;  /* 0x00000004080a08a5 */ /* 0x004fe6000f8e020a */
[----:B------:R-:W2:Y:S03]  /*4150*/  @!UP0 LDCU UR8, c[0x0][0x880] ;  /* 0x00011000ff0887ac */ /* 0x000ea60008000800 */
[----:B------:R-:W-:Y:S01]  /*4160*/  IMAD.U32 R10, RZ, RZ, UR10 ;  /* 0x0000000aff0a7e24 */ /* 0x000fe2000f8e00ff */
[----:B------:R-:W-:Y:S05]  /*4170*/  MOV R11, UR11 ;  /* 0x0000000b000b7c02 */ /* 0x000fea0008000f00 */
[----:B-----5:R3:W5:Y:S02]  /*4180*/  @P0 LDG.E R81, desc[UR46][R10.64] ;  /* 0x0000002e0a510981 */ /* 0x020764000c1e1900 */
[----:B--23--:R-:W-:Y:S07]  /*4190*/  @!P0 IMAD.U32 R81, RZ, RZ, UR8 ;  /* 0x00000008ff518e24 */ /* 0x00cfee000f8e00ff */
.L_x_74:
[----:B-----5:R-:W-:Y:S01]  /*41a0*/  @!P2 FSETP.EQ.AND P0, PT, R81, RZ, PT ;  /* 0x000000ff5100a20b */ /* 0x020fe20003f02000 */
[----:B------:R-:W-:Y:S01]  /*41b0*/  @!UPT UIADD3 URZ, UPT, UPT, URZ, URZ, URZ ;  /* 0x000000fffffff290 */ /* 0x000fe2000fffe0ff */
[----:B------:R-:W-:Y:S11]  /*41c0*/  @!P2 BRA `(.L_x_75) ;  /* 0x000000000014a947 */ /* 0x000ff60003800000 */
[----:B------:R-:W-:Y:S02]  /*41d0*/  LOP3.LUT P2, RZ, R171, 0xff, RZ, 0xc0, !PT ;  /* 0x000000ffabff7812 */ /* 0x000fe4000784c0ff */
[----:B------:R-:W-:Y:S04]  /*41e0*/  PLOP3.LUT P0, PT, PT, PT, UP0, 0x80, 0x8 ;  /* 0x000000000008781c */ /* 0x000fe80003f0f008 */
[----:B------:R-:W-:Y:S07]  /*41f0*/  PLOP3.LUT P0, PT, P0, PT, PT, 0x8, 0x80 ;  /* 0x000000000080781c */ /* 0x000fee000070e170 */
[----:B------:R-:W-:Y:S11]  /*4200*/  @P2 FSETP.EQ.AND P0, PT, R81, RZ, PT ;  /* 0x000000ff5100220b */ /* 0x000ff60003f02000 */
[----:B------:R-:W-:Y:S02]  /*4210*/  @!UPT UIADD3 URZ, UPT, UPT, URZ, URZ, URZ ;  /* 0x000000fffffff290 */ /* 0x000fe4000fffe0ff */
.L_x_75:
[----:B------:R-:W3:Y:S01]  /*4220*/  SYNCS.PHASECHK.TRANS64.TRYWAIT P2, [UR7+0x70], R12 ;  /* 0x0000700cff0075a7 */ /* 0x000ee20008041107 */
[----:B------:R-:W-:Y:S04]  /*4230*/  ELECT P4, URZ, PT ;  /* 0x0000000000ff782f */ /* 0x000fe80003880000 */
[----:B------:R-:W-:Y:S11]  /*4240*/  PLOP3.LUT P4, PT, P0, P4, PT, 0xf2, 0x2f ;  /* 0x00000000002f781c */ /* 0x000ff60000789e72 */
[----:B------:R-:W-:Y:S02]  /*4250*/  @!UPT UIADD3 URZ, UPT, UPT, URZ, URZ, URZ ;  /* 0x000000fffffff290 */ /* 0x000fe4000fffe0ff */
[----:B-1----:R-:W-:Y:S05]  /*4260*/  @!P4 IADD3 R21, P0, PT, R32, 0x580, RZ ;  /* 0x000005802015c810 */ /* 0x002fea0007f1e0ff */
[----:B------:R-:W-:Y:S01]  /*4270*/  @!P4 IMAD.X R20, RZ, RZ, R33, P0 ;  /* 0x000000ffff14c224 */ /* 0x000fe200000e0621 */
[----:B---3--:R-:W-:Y:S07]  /*4280*/  @!P2 BRA `(.L_x_76) ;  /* 0x000000480028a947 */ /* 0x008fee0003800000 */
.L_x_142:
[----:B------:R-:W3:Y:S01]  /*4290*/  LDC.64 R14, c[0x0][0xb10] ;  /* 0x0002c400ff0e7b82 */ /* 0x000ee20000000a00 */
[----:B------:R-:W-:Y:S01]  /*42a0*/  @!P4 R2UR UR8, R20 ;  /* 0x000000001408c2ca */ /* 0x000fe200000e0000 */
[----:B------:R-:W-:Y:S01]  /*42b0*/  VOTEU.ALL UP1, P4 ;  /* 0x0000000000ff7886 */ /* 0x000fe20002020000 */
[----:B------:R-:W-:Y:S01]  /*42c0*/  @!P4 R2UR UR9, R21 ;  /* 0x000000001509c2ca */ /* 0x000fe200000e0000 */
[----:B------:R-:W-:Y:S01]  /*42d0*/  UMOV UR10, 0x0 ;  /* 0x00000000000a7882 */ /* 0x000fe20000000000 */
[----:B------:R-:W-:Y:S03]  /*42e0*/  UMOV UR11, 0x10000000 ;  /* 0x10000000000b7882 */ /* 0x000fe60000000000 */
[----:B------:R-:W5:Y:S01]  /*42f0*/  LDC.64 R10, c[0x0][0xb18] ;  /* 0x0002c600ff0a7b82 */ /* 0x000f620000000a00 */
[----:B------:R-:W-:Y:S01]  /*4300*/  @!UP1 UIADD3 UR16, UPT, UPT, UR7, 0x200, URZ ;  /* 0x0000020007109890 */ /* 0x000fe2000fffe0ff */
[----:B------:R-:W-:Y:S01]  /*4310*/  @P3 SHF.R.U32.HI R28, RZ, 0x10, R25 ;  /* 0x00000010ff1c3819 */ /* 0x000fe20000011619 */
[----:B------:R-:W-:Y:S01]  /*4320*/  VOTEU.ALL UP1, P4 ;  /* 0x0000000000ff7886 */ /* 0x000fe20002020000 */
[----:B------:R-:W-:Y:S01]  /*4330*/  UMOV UR20, UR36 ;  /* 0x0000002400147c82 */ /* 0x000fe20008000000 */
[----:B------:R-:W-:Y:S03]  /*4340*/  VIADD R30, R30, 0x1 ;  /* 0x000000011e1e7836 */ /* 0x000fe60000000000 */
[----:B--2---:R-:W2:Y:S01]  /*4350*/  @!P1 LDC R0, c[0x0][0xb20] ;  /* 0x0002c800ff009b82 */ /* 0x004ea20000000800 */
[----:B------:R-:W-:Y:S01]  /*4360*/  IMAD.U32 R21, RZ, RZ, UR8 ;  /* 0x00000008ff157e24 */ /* 0x000fe2000f8e00ff */
[----:B------:R-:W-:Y:S06]  /*4370*/  UPRMT UR8, UR37, 0x654, UR17 ;  /* 0x0000065425087896 */ /* 0x000fec0008000011 */
[----:B-1----:R-:W1:Y:S01]  /*4380*/  @!P1 LDC R3, c[0x0][0xb0c] ;  /* 0x0002c300ff039b82 */ /* 0x002e620000000800 */
[----:B------:R-:W-:Y:S01]  /*4390*/  IMAD.U32 R20, RZ, RZ, UR9 ;  /* 0x00000009ff147e24 */ /* 0x000fe2000f8e00ff */
[----:B------:R-:W-:Y:S04]  /*43a0*/  @!P4 R2UR UR15, R21 ;  /* 0x00000000150fc2ca */ /* 0x000fe800000e0000 */
[----:B------:R-:W-:Y:S01]  /*43b0*/  @!P4 R2UR UR14, R20 ;  /* 0x00000000140ec2ca */ /* 0x000fe200000e0000 */
[----:B------:R-:W-:Y:S11]  /*43c0*/  @!P4 IMAD.MOV.U32 R20, RZ, RZ, 0x2000 ;  /* 0x00002000ff14c424 */ /* 0x000ff600078e00ff */
[----:B------:R-:W-:Y:S01]  /*43d0*/  @!UPT UIADD3 URZ, UPT, UPT, URZ, URZ, URZ ;  /* 0x000000fffffff290 */ /* 0x000fe2000fffe0ff */
[----:B------:R1:W-:Y:S01]  /*43e0*/  @!UP1 UTMALDG.3D [UR16], [UR14], desc[UR10] ;  /* 0x00000a100e0095b4 */ /* 0x0003e20008011000 */
[----:B------:R1:W-:Y:S02]  /*43f0*/  @!P4 SYNCS.ARRIVE.TRANS64.RED.A0TR RZ, [UR7+0x60], R20 ;  /* 0x00006014ffffc9a7 */ /* 0x0003e40008300407 */
[----:B-1----:R-:W-:Y:S01]  /*4400*/  @!P1 ISETP.NE.AND P2, PT, R3, 0x1, PT ;  /* 0x000000010300980c */ /* 0x002fe20003f45270 */
[C---:B---3--:R-:W-:Y:S01]  /*4410*/  @!P1 IMAD.HI.U32 R14, R13.reuse, R14, RZ ;  /* 0x0000000e0d0e9227 */ /* 0x048fe200078e00ff */
[----:B-----5:R-:W-:Y:S03]  /*4420*/  @!P1 ISETP.NE.AND P0, PT, R10, 0x1, PT ;  /* 0x000000010a00980c */ /* 0x020fe60003f05270 */
[C---:B------:R-:W-:Y:S01]  /*4430*/  @!P1 IMAD.HI.U32 R11, R8.reuse, R11, RZ ;  /* 0x0000000b080b9227 */ /* 0x040fe200078e00ff */
[----:B------:R-:W-:Y:S04]  /*4440*/  @!P1 SHF.R.U32.HI R14, RZ, R15, R14 ;  /* 0x0000000fff0e9219 */ /* 0x000fe8000001160e */
[----:B--2---:R-:W-:Y:S01]  /*4450*/  @!P1 SHF.R.U32.HI R9, RZ, R0, R11 ;  /* 0x00000000ff099219 */ /* 0x004fe2000001160b */
[----:B------:R-:W-:Y:S01]  /*4460*/  SYNCS.ARRIVE.TRANS64.RED.A1T0 RZ, [UR8], RZ ;  /* 0x000000ffffff79a7 */ /* 0x000fe20008100408 */
[----:B------:R-:W-:Y:S02]  /*4470*/  @!P1 SEL R14, R13, R14, !P2 ;  /* 0x0000000e0d0e9207 */ /* 0x000fe40005000000 */
[----:B------:R-:W-:Y:S01]  /*4480*/  @!P1 SEL R9, R8, R9, !P0 ;  /* 0x0000000908099207 */ /* 0x000fe20004000000 */
[----:B------:R-:W1:Y:S04]  /*4490*/  SYNCS.PHASECHK.TRANS64.TRYWAIT P5, [UR7+0x78], R12 ;  /* 0x0000780cff0075a7 */ /* 0x000e6800080a1107 */
[----:B------:R-:W-:Y:S02]  /*44a0*/  @!P1 IMAD.IADD R0, R9, 0x1, -R14 ;  /* 0x0000000109009824 */ /* 0x000fe400078e0a0e */
[----:B------:R-:W-:Y:S02]  /*44b0*/  @!P1 IMAD.IADD R9, R14, 0x1, -R9 ;  /* 0x000000010e099824 */ /* 0x000fe400078e0a09 */
[----:B------:R-:W-:Y:S02]  /*44c0*/  @!P1 IMAD R13, R0, R3, R13 ;  /* 0x00000003000d9224 */ /* 0x000fe400078e020d */
[----:B------:R-:W-:Y:S01]  /*44d0*/  @!P1 IMAD R8, R9, R10, R8 ;  /* 0x0000000a09089224 */ /* 0x000fe200078e0208 */
[----:B-1----:R-:W-:Y:S06]  /*44e0*/  @!P5 BRA `(.L_x_77) ;  /* 0x0000004400a8d947 */ /* 0x002fec0003800000 */
.L_x_144:
[----:B-1----:R-:W-:Y:S01]  /*44f0*/  @!P4 IADD3 R3, P0, PT, R32, 0x580, RZ ;  /* 0x000005802003c810 */ /* 0x002fe20007f1e0ff */
[----:B------:R-:W-:Y:S01]  /*4500*/  VOTEU.ALL UP1, P4 ;  /* 0x0000000000ff7886 */ /* 0x000fe20002020000 */
[----:B------:R-:W-:Y:S01]  /*4510*/  UMOV UR20, 0x0 ;  /* 0x0000000000147882 */ /* 0x000fe20000000000 */
[----:B------:R-:W-:Y:S01]  /*4520*/  UMOV UR21, 0x10000000 ;  /* 0x1000000000157882 */ /* 0x000fe20000000000 */
[----:B------:R-:W-:Y:S01]  /*4530*/  @!P4 R2UR UR9, R3 ;  /* 0x000000000309c2ca */ /* 0x000fe200000e0000 */
[----:B------:R-:W-:Y:S01]  /*4540*/  @!P4 IMAD.X R0, RZ, RZ, R33, P0 ;  /* 0x000000ffff00c224 */ /* 0x000fe200000e0621 */
[----:B------:R-:W-:Y:S01]  /*4550*/  @!UP1 UIADD3 UR10, UPT, UPT, UR18, 0x40, URZ ;  /* 0x00000040120a9890 */ /* 0x000fe2000fffe0ff */
[----:B------:R-:W-:Y:S01]  /*4560*/  ISETP.NE.AND P0, PT, R30, 0x2, PT ;  /* 0x000000021e00780c */ /* 0x000fe20003f05270 */
[----:B------:R-:W-:Y:S01]  /*4570*/  UMOV UR11, UR19 ;  /* 0x00000013000b7c82 */ /* 0x000fe20008000000 */
[----:B------:R-:W-:Y:S01]  /*4580*/  UMOV UR12, UR36 ;  /* 0x00000024000c7c82 */ /* 0x000fe20008000000 */
[----:B------:R-:W-:Y:S01]  /*4590*/  @!P4 R2UR UR8, R0 ;  /* 0x000000000008c2ca */ /* 0x000fe200000e0000 */
[----:B------:R-:W-:Y:S01]  /*45a0*/  IMAD.IADD R20, R8, 0x1, R147 ;  /* 0x0000000108147824 */ /* 0x000fe200078e0293 */
[----:B------:R-:W-:Y:S01]  /*45b0*/  @P3 R2UR UR36, R28 ;  /* 0x000000001c2432ca */ /* 0x000fe200000e0000 */
[----:B------:R-:W-:Y:S01]  /*45c0*/  IMAD.IADD R21, R13, 0x1, R170 ;  /* 0x000000010d157824 */ /* 0x000fe200078e02aa */
[----:B------:R-:W-:Y:S02]  /*45d0*/  SEL R0, RZ, 0x1, P0 ;  /* 0x00000001ff007807 */ /* 0x000fe40000000000 */
[----:B------:R-:W-:Y:S01]  /*45e0*/  LOP3.LUT R31, R31, 0x1, RZ, 0x3c, !PT ;  /* 0x000000011f1f7812 */ /* 0x000fe200078e3cff */
[----:B------:R-:W-:Y:S01]  /*45f0*/  IMAD.U32 R10, RZ, RZ, UR9 ;  /* 0x00000009ff0a7e24 */ /* 0x000fe2000f8e00ff */
[----:B------:R-:W-:Y:S01]  /*4600*/  @!UP1 UIADD3 UR9, UPT, UPT, UR7, 0x68, URZ ;  /* 0x0000006807099890 */ /* 0x000fe2000fffe0ff */
[----:B------:R-:W-:Y:S02]  /*4610*/  LOP3.LUT R29, R29, R0, RZ, 0x3c, !PT ;  /* 0x000000001d1d7212 */ /* 0x000fe400078e3cff */
[----:B------:R-:W-:Y:S02]  /*4620*/  SEL R30, R30, RZ, P0 ;  /* 0x000000ff1e1e7207 */ /* 0x000fe40000000000 */
[----:B------:R-:W-:Y:S01]  /*4630*/  IMAD.U32 R11, RZ, RZ, UR8 ;  /* 0x00000008ff0b7e24 */ /* 0x000fe2000f8e00ff */
[----:B------:R-:W-:Y:S01]  /*4640*/  @!P4 R2UR UR14, R10 ;  /* 0x000000000a0ec2ca */ /* 0x000fe200000e0000 */
[----:B------:R-:W-:Y:S01]  /*4650*/  @!UP1 UIADD3 UR8, UPT, UPT, UR7, 0x2200, URZ ;  /* 0x0000220007089890 */ /* 0x000fe2000fffe0ff */
[----:B------:R-:W-:Y:S02]  /*4660*/  VOTEU.ALL UP1, P4 ;  /* 0x0000000000ff7886 */ /* 0x000fe40002020000 */
[----:B------:R-:W-:Y:S11]  /*4670*/  @!P4 R2UR UR15, R11 ;  /* 0x000000000b0fc2ca */ /* 0x000ff600000e0000 */
[----:B------:R-:W-:Y:S02]  /*4680*/  @!UPT UIADD3 URZ, UPT, UPT, URZ, URZ, URZ ;  /* 0x000000fffffff290 */ /* 0x000fe4000fffe0ff */
[----:B------:R2:W-:Y:S01]  /*4690*/  @!UP1 UTMALDG.3D [UR8], [UR14], desc[UR20] ;  /* 0x000014080e0095b4 */ /* 0x0005e20008011000 */
[----:B------:R2:W-:Y:S01]  /*46a0*/  @!P4 SYNCS.ARRIVE.TRANS64.RED.A0TR RZ, [UR7+0x68], R23 ;  /* 0x00006817ffffc9a7 */ /* 0x0005e20008300407 */
[----:B------:R-:W-:Y:S01]  /*46b0*/  UPLOP3.LUT UP1, UPT, UPT, UPT, UPT, 0x80, 0x8 ;  /* 0x000000000008789c */ /* 0x000fe20003f2f070 */
[----:B------:R-:W-:Y:S01]  /*46c0*/  SYNCS.ARRIVE.TRANS64.RED.A1T0 RZ, [UR13], RZ ;  /* 0x000000ffffff79a7 */ /* 0x000fe2000810040d */
[----:B------:R-:W-:Y:S09]  /*46d0*/  @P3 BRA `(.L_x_78) ;  /* 0xfffffff400503947 */ /* 0x000ff2000383ffff */
[----:B------:R-:W-:-:S04]  /*46e0*/  SHF.L.U32 R3, R31, 0x1f, RZ ;  /* 0x0000001f1f037819 */ /* 0x000fc800000006ff */
[----:B------:R-:W1:Y:S02]  /*46f0*/  SYNCS.PHASECHK.TRANS64.TRYWAIT P0, [UR7+0x70], R3 ;  /* 0x00007003ff0075a7 */ /* 0x000e640008001107 */
[----:B-1----:R-:W-:Y:S05]  /*4700*/  @!P0 BRA `(.L_x_79) ;  /* 0x0000004400388947 */ /* 0x002fea0003800000 */
.L_x_146:
[----:B-1----:R-:W-:-:S07]  /*4710*/  MOV R0, UR7 ;  /* 0x0000000700007c02 */ /* 0x002fce0008000f00 */
.L_x_80:
[----:B-1----:R-:W-:-:S04]  /*4720*/  SHF.L.U32 R3, R31, 0x1f, RZ ;  /* 0x0000001f1f037819 */ /* 0x002fc800000006ff */
[----:B------:R1:W3:Y:S03]  /*4730*/  SYNCS.PHASECHK.TRANS64.TRYWAIT P0, [R0+URZ+0x78], R3 ;  /* 0x00007803000075a7 */ /* 0x0002e600080011ff */
[----:B---3--:R-:W-:Y:S05]  /*4740*/  @!P0 NANOSLEEP.SYNCS 0x989680 ;  /* 0x009896800000895d */ /* 0x008fea0003900000 */
[----:B------:R-:W3:Y:S02]  /*4750*/  @!P0 SYNCS.PHASECHK.TRANS64 P0, [R0+URZ+0x78], R3 ;  /* 0x00007803000085a7 */ /* 0x000ee400080010ff */
[----:B--23--:R-:W-:Y:S05]  /*4760*/  @P0 EXIT ;  /* 0x000000000000094d */ /* 0x00cfea0003800000 */
[----:B------:R-:W-:Y:S05]  /*4770*/  BRA `(.L_x_80) ;  /* 0xfffffffc00e87947 */ /* 0x000fea000383ffff */
.L_x_69:
[----:B------:R-:W-:-:S06]  /*4780*/  UISETP.GE.AND UP1, UPT, UR8, 0x4, UPT ;  /* 0x000000040800788c */ /* 0x000fcc000bf26270 */
[----:B------:R-:W-:-:S13]  /*4790*/  PLOP3.LUT P0, PT, PT, PT, UP1, 0x80, 0x8 ;  /* 0x000000000008781c */ /* 0x000fda0003f0f018 */
[----:B------:R-:W-:Y:S05]  /*47a0*/  @!P0 EXIT ;  /* 0x000000000000894d */ /* 0x000fea0003800000 */
[----:B------:R-:W-:Y:S01]  /*47b0*/  BAR.SYNC.DEFER_BLOCKING 0x6, 0xa0 ;  /* 0x0182800000007b1d */ /* 0x000fe20000010000 */
[C---:B------:R-:W-:Y:S01]  /*47c0*/  IMAD.SHL.U32 R3, R189.reuse, 0x40, RZ ;  /* 0x00000040bd037824 */ /* 0x040fe200078e00ff */
[C---:B------:R-:W-:Y:S01]  /*47d0*/  LOP3.LUT R193, R189.reuse, 0x60, RZ, 0xc0, !PT ;  /* 0x00000060bdc17812 */ /* 0x040fe200078ec0ff */
[C---:B------:R-:W-:Y:S01]  /*47e0*/  IMAD.SHL.U32 R172, R189.reuse, 0x8, RZ ;  /* 0x00000008bdac7824 */ /* 0x040fe200078e00ff */
[C---:B------:R-:W-:Y:S01]  /*47f0*/  LOP3.LUT R191, R189.reuse, 0x2, RZ, 0xc0, !PT ;  /* 0x00000002bdbf7812 */ /* 0x040fe200078ec0ff */
[----:B------:R-:W-:Y:S01]  /*4800*/  IMAD.U32 R79, R189, 0x10000, RZ ;  /* 0x00010000bd4f7824 */ /* 0x000fe200078e00ff */
[----:B------:R-:W-:Y:S02]  /*4810*/  UMOV UR49, 0x400 ;  /* 0x0000040000317882 */ /* 0x000fe40000000000 */
[----:B------:R-:W1:Y:S01]  /*4820*/  LDC R177, c[0x0][0x370] ;  /* 0x0000dc00ffb17b82 */ /* 0x000e620000000800 */
[----:B------:R-:W-:Y:S01]  /*4830*/  ULEA UR49, UR37, UR49, 0x18 ;  /* 0x0000003125317291 */ /* 0x000fe2000f8ec0ff */
[----:B------:R-:W-:Y:S01]  /*4840*/  LOP3.LUT R5, R3, 0x180, RZ, 0xc0, !PT ;  /* 0x0000018003057812 */ /* 0x000fe200078ec0ff */
[----:B------:R-:W-:Y:S01]  /*4850*/  HFMA2 R195, -RZ, RZ, 0, 0 ;  /* 0x00000000ffc37431 */ /* 0x000fe200000001ff */
[----:B------:R-:W-:Y:S01]  /*4860*/  LOP3.LUT R79, R79, 0x600000, RZ, 0xc0, !PT ;  /* 0x006000004f4f7812 */ /* 0x000fe200078ec0ff */
[----:B------:R-:W-:Y:S01]  /*4870*/  UIADD3 UR4, UPT, UPT, UR49, 0x4200, URZ ;  /* 0x0000420031047890 */ /* 0x000fe2000fffe0ff */
[----:B------:R-:W-:Y:S01]  /*4880*/  LOP3.LUT R172, R5, 0x30, R172, 0xf8, !PT ;  /* 0x0000003005ac7812 */ /* 0x000fe200078ef8ac */
[----:B------:R-:W-:Y:S01]  /*4890*/  IMAD.MOV.U32 R76, RZ, RZ, RZ ;  /* 0x000000ffff4c7224 */ /* 0x000fe200078e00ff */
[----:B------:R-:W2:Y:S01]  /*48a0*/  LDC R74, c[0x0][0xb0c] ;  /* 0x0002c300ff4a7b82 */ /* 0x000ea20000000800 */
[----:B------:R-:W-:-:S02]  /*48b0*/  LOP3.LUT R189, R189, 0x4, RZ, 0xc0, !PT ;  /* 0x00000004bdbd7812 */ /* 0x000fc400078ec0ff */
[----:B------:R-:W-:Y:S02]  /*48c0*/  CS2R R182, SRZ ;  /* 0x0000000000b67805 */ /* 0x000fe4000001ff00 */
[----:B------:R-:W-:Y:S02]  /*48d0*/  LOP3.LUT R172, R172, 0x1e40, R3, 0xf8, !PT ;  /* 0x00001e40acac7812 */ /* 0x000fe400078ef803 */
[----:B------:R-:W-:Y:S02]  /*48e0*/  CS2R R180, SRZ ;  /* 0x0000000000b47805 */ /* 0x000fe4000001ff00 */
[----:B------:R-:W-:Y:S01]  /*48f0*/  IADD3 R188, PT, PT, -R189, 0x2, RZ ;  /* 0x00000002bdbc7810 */ /* 0x000fe20007ffe1ff */
[----:B------:R-:W-:Y:S01]  /*4900*/  IMAD.MOV R176, RZ, RZ, -R191 ;  /* 0x000000ffffb07224 */ /* 0x000fe200078e0abf */
[----:B------:R-:W-:Y:S01]  /*4910*/  MOV R192, UR4 ;  /* 0x0000000400c07c02 */ /* 0x000fe20008000f00 */
[----:B------:R-:W4:Y:S01]  /*4920*/  LDC R174, c[0x0][0xb20] ;  /* 0x0002c800ffae7b82 */ /* 0x000f220000000800 */
[----:B------:R-:W3:Y:S01]  /*4930*/  LDS R0, [UR49+0x140] ;  /* 0x00014031ff007984 */ /* 0x000ee20008000800 */
[----:B------:R-:W-:Y:S01]  /*4940*/  VIADD R190, R172, UR49 ;  /* 0x00000031acbe7c36 */ /* 0x000fe20008000000 */
[----:B------:R-:W1:Y:S01]  /*4950*/  LDCU.64 UR52, c[0x0][0x348] ;  /* 0x00006900ff3477ac */ /* 0x000e620008000a00 */
[----:B------:R-:W-:-:S02]  /*4960*/  IMAD.MOV R175, RZ, RZ, -R189 ;  /* 0x000000ffffaf7224 */ /* 0x000fc400078e0abd */
[----:B------:R-:W-:Y:S01]  /*4970*/  VIADD R190, R190, 0x200 ;  /* 0x00000200bebe7836 */ /* 0x000fe20000000000 */
[----:B------:R-:W1:Y:S01]  /*4980*/  LDCU.64 UR38, c[0x0][0x888] ;  /* 0x00011100ff2677ac */ /* 0x000e620008000a00 */
[----:B------:R-:W1:Y:S01]  /*4990*/  LDC R73, c[0x0][0xb30] ;  /* 0x0002cc00ff497b82 */ /* 0x000e620000000800 */
[----:B------:R-:W1:Y:S01]  /*49a0*/  LDCU.64 UR44, c[0x0][0x890] ;  /* 0x00011200ff2c77ac */ /* 0x000e620008000a00 */
[----:B------:R-:W-:-:S06]  /*49b0*/  UIADD3 UR48, UPT, UPT, UR49, 0x200, URZ ;  /* 0x0000020031307890 */ /* 0x000fcc000fffe0ff */
[----:B------:R-:W1:Y:S08]  /*49c0*/  LDC.64 R168, c[0x0][0xb10] ;  /* 0x0002c400ffa87b82 */ /* 0x000e700000000a00 */
[----:B------:R-:W1:Y:S08]  /*49d0*/  LDC.64 R70, c[0x0][0xb18] ;  /* 0x0002c600ff467b82 */ /* 0x000e700000000a00 */
[----:B------:R-:W1:Y:S08]  /*49e0*/  LDC.64 R68, c[0x0][0xb28] ;  /* 0x0002ca00ff447b82 */ /* 0x000e700000000a00 */
[----:B------:R-:W1:Y:S01]  /*49f0*/  LDC.64 R166, c[0x0][0x8b0] ;  /* 0x00022c00ffa67b82 */ /* 0x000e620000000a00 */
[----:B---3--:R-:W-:-:S07]  /*4a00*/  IMAD.IADD R79, R0, 0x1, R79 ;  /* 0x00000001004f7824 */ /* 0x008fce00078e024f */
[----:B------:R-:W3:Y:S08]  /*4a10*/  LDC.64 R164, c[0x0][0x8a8] ;  /* 0x00022a00ffa47b82 */ /* 0x000ef00000000a00 */
[----:B--2-4-:R-:W1:Y:S02]  /*4a20*/  LDC R178, c[0x0][0x374] ;  /* 0x0000dd00ffb27b82 */ /* 0x014e640000000800 */
.L_x_107:
[C---:B------:R-:W-:Y:S02]  /*4a30*/  LEA R0, R195.reuse, UR49, 0x3 ;  /* 0x00000031c3007c11 */ /* 0x040fe4000f8e18ff */
[----:B------:R-:W-:Y:S02]  /*4a40*/  SHF.L.U32 R3, R182, 0x1f, RZ ;  /* 0x0000001fb6037819 */ /* 0x000fe400000006ff */
[----:B------:R-:W-:Y:S02]  /*4a50*/  LEA R16, R195, UR49, 0x4 ;  /* 0x00000031c3107c11 */ /* 0x000fe4000f8e20ff */
[----:B------:R-:W2:Y:S02]  /*4a60*/  SYNCS.PHASECHK.TRANS64.TRYWAIT P0, [R0+URZ+0x90], R3 ;  /* 0x00009003000075a7 */ /* 0x000ea400080011ff */
[----:B-12---:R-:W-:Y:S05]  /*4a70*/  @!P0 BRA `(.L_x_81) ;  /* 0x0000004000748947 */ /* 0x006fea0003800000 */
.L_x_147:
[----:B------:R-:W4:Y:S01]  /*4a80*/  LDC.64 R12, c[0x0][0xb10] ;  /* 0x0002c400ff0c7b82 */ /* 0x000f220000000a00 */
[----:B------:R-:W3:Y:S01]  /*4a90*/  LDS.128 R16, [R16+0x120] ;  /* 0x0001200010107984 */ /* 0x000ee20000000c00 */
[----:B-1----:R-:W-:Y:S01]  /*4aa0*/  ISETP.NE.AND P1, PT, R73, 0x1, PT ;  /* 0x000000014900780c */ /* 0x002fe20003f25270 */
[----:B--2---:R-:W-:Y:S01]  /*4ab0*/  VIADD R0, R0, 0xa0 ;  /* 0x000000a000007836 */ /* 0x004fe20000000000 */
[----:B------:R-:W-:Y:S04]  /*4ac0*/  ISETP.GE.AND P0, PT, R72, 0x1, PT ;  /* 0x000000014800780c */ /* 0x000fe80003f06270 */
[----:B------:R-:W1:Y:S01]  /*4ad0*/  LDC.64 R10, c[0x0][0xb18] ;  /* 0x0002c600ff0a7b82 */ /* 0x000e620000000a00 */
[----:B------:R-:W-:Y:S01]  /*4ae0*/  PRMT R0, RZ, 0x654, R0 ;  /* 0x00000654ff007816 */ /* 0x000fe20000000000 */
[----:B------:R-:W-:Y:S01]  /*4af0*/  @!PT LDS RZ, [RZ] ;  /* 0x00000000fffff984 */ /* 0x000fe20000000800 */
[----:B------:R-:W-:Y:S01]  /*4b00*/  @!PT LDS RZ, [RZ] ;  /* 0x00000000fffff984 */ /* 0x000fe20000000800 */
[----:B------:R-:W-:Y:S01]  /*4b10*/  @!PT LDS RZ, [RZ] ;  /* 0x00000000fffff984 */ /* 0x000fe20000000800 */
[----:B------:R-:W-:Y:S01]  /*4b20*/  @!PT LDS RZ, [RZ] ;  /* 0x00000000fffff984 */ /* 0x000fe20000000800 */
[----:B------:R2:W-:Y:S06]  /*4b30*/  MEMBAR.ALL.CTA ;  /* 0x0000000000007992 */ /* 0x0005ec0000008000 */
[----:B--2---:R-:W2:Y:S01]  /*4b40*/  FENCE.VIEW.ASYNC.S ;  /* 0x00000000000073c6 */ /* 0x004ea20000000000 */
[----:B------:R-:W1:Y:S08]  /*4b50*/  @!P1 LDC R14, c[0x0][0xb20] ;  /* 0x0002c800ff0e9b82 */ /* 0x000e700000000800 */
[----:B------:R-:W1:Y:S01]  /*4b60*/  @!P1 LDC R9, c[0x0][0xb0c] ;  /* 0x0002c300ff099b82 */ /* 0x000e620000000800 */
[----:B--2---:R2:W-:Y:S01]  /*4b70*/  SYNCS.ARRIVE.TRANS64.RED.A1T0 RZ, [R0+URZ], RZ ;  /* 0x000000ff00ff79a7 */ /* 0x0045e200081004ff */
[----:B---3--:R-:W-:Y:S04]  /*4b80*/  LOP3.LUT P4, RZ, R18, 0x1, RZ, 0xc0, !PT ;  /* 0x0000000112ff7812 */ /* 0x008fe8000788c0ff */
[----:B------:R-:W-:Y:S09]  /*4b90*/  P2R R194, PR, RZ, 0x10 ;  /* 0x00000010ffc27803 */ /* 0x000ff20000000000 */
[----:B------:R-:W-:Y:S02]  /*4ba0*/  @P4 MOV R77, R16 ;  /* 0x00000010004d4202 */ /* 0x000fe40000000f00 */
[----:B------:R-:W-:Y:S01]  /*4bb0*/  @P4 LOP3.LUT R75, R17, 0xffff, RZ, 0xc0, !PT ;  /* 0x0000ffff114b4812 */ /* 0x000fe200078ec0ff */
[----:B--2-4-:R-:W-:Y:S06]  /*4bc0*/  @!P0 BRA `(.L_x_82) ;  /* 0x0000000000a48947 */ /* 0x014fec0003800000 */
[----:B------:R-:W-:Y:S01]  /*4bd0*/  IMAD.HI.U32 R23, R178, R71, RZ ;  /* 0x00000047b2177227 */ /* 0x000fe200078e00ff */
[----:B------:R-:W-:Y:S02]  /*4be0*/  ISETP.NE.AND P0, PT, R70, 0x1, PT ;  /* 0x000000014600780c */ /* 0x000fe40003f05270 */
[----:B------:R-:W-:Y:S01]  /*4bf0*/  ISETP.NE.AND P2, PT, R72, 0x1, PT ;  /* 0x000000014800780c */ /* 0x000fe20003f45270 */
[----:B------:R-:W-:Y:S01]  /*4c00*/  IMAD.HI.U32 R22, R177, R168, RZ ;  /* 0x000000a8b1167227 */ /* 0x000fe200078e00ff */
[----:B------:R-:W-:Y:S02]  /*4c10*/  SHF.R.U32.HI R23, RZ, R174, R23 ;  /* 0x000000aeff177219 */ /* 0x000fe40000011617 */
[----:B------:R-:W-:Y:S01]  /*4c20*/  ISETP.NE.AND P3, PT, R74, 0x1, PT ;  /* 0x000000014a00780c */ /* 0x000fe20003f65270 */
[----:B------:R-:W-:Y:S01]  /*4c30*/  IMAD.HI.U32 R26, R77, R168, RZ ;  /* 0x000000a84d1a7227 */ /* 0x000fe200078e00ff */
[----:B------:R-:W-:Y:S02]  /*4c40*/  SHF.R.U32.HI R22, RZ, R169, R22 ;  /* 0x000000a9ff167219 */ /* 0x000fe40000011616 */
[----:B------:R-:W-:Y:S01]  /*4c50*/  SEL R3, R178, R23, !P0 ;  /* 0x00000017b2037207 */ /* 0x000fe20004000000 */
[----:B------:R-:W-:Y:S01]  /*4c60*/  IMAD.HI.U32 R23, R75, R71, RZ ;  /* 0x000000474b177227 */ /* 0x000fe200078e00ff */
[----:B------:R-:W-:Y:S02]  /*4c70*/  SEL R7, R177, R22, !P3 ;  /* 0x00000016b1077207 */ /* 0x000fe40005800000 */
[----:B------:R-:W-:Y:S01]  /*4c80*/  SHF.R.U32.HI R26, RZ, R169, R26 ;  /* 0x000000a9ff1a7219 */ /* 0x000fe2000001161a */
[-C--:B------:R-:W-:Y:S04]  /*4c90*/  IMAD.HI.U32 R22, R3, R68.reuse, RZ ;  /* 0x0000004403167227 */ /* 0x080fe800078e00ff */
[----:B------:R-:W-:Y:S01]  /*4ca0*/  IMAD.HI.U32 R24, R7, R68, RZ ;  /* 0x0000004407187227 */ /* 0x000fe200078e00ff */
[-C--:B------:R-:W-:Y:S02]  /*4cb0*/  @P2 SHF.R.U32.HI R3, RZ, R69.reuse, R22 ;  /* 0x00000045ff032219 */ /* 0x080fe40000011616 */
[----:B------:R-:W-:Y:S02]  /*4cc0*/  SHF.R.U32.HI R22, RZ, R174, R23 ;  /* 0x000000aeff167219 */ /* 0x000fe40000011617 */
[----:B------:R-:W-:Y:S01]  /*4cd0*/  @P2 SHF.R.U32.HI R7, RZ, R69, R24 ;  /* 0x00000045ff072219 */ /* 0x000fe20000011618 */
[C---:B------:R-:W-:Y:S01]  /*4ce0*/  IMAD R2, R72.reuse, R3, RZ ;  /* 0x0000000348027224 */ /* 0x040fe200078e02ff */
[----:B------:R-:W-:Y:S02]  /*4cf0*/  SEL R5, R75, R22, !P0 ;  /* 0x000000164b057207 */ /* 0x000fe40004000000 */
[----:B------:R-:W-:Y:S01]  /*4d00*/  SEL R3, R77, R26, !P3 ;  /* 0x0000001a4d037207 */ /* 0x000fe20005800000 */
[----:B------:R-:W-:Y:S01]  /*4d10*/  IMAD R4, R72, R7, RZ ;  /* 0x0000000748047224 */ /* 0x000fe200078e02ff */
[C---:B------:R-:W-:Y:S01]  /*4d20*/  ISETP.GE.AND P0, PT, R5.reuse, R2, PT ;  /* 0x000000020500720c */ /* 0x040fe20003f06270 */
[----:B------:R-:W-:Y:S03]  /*4d30*/  IMAD.HI.U32 R6, R5, R68, RZ ;  /* 0x0000004405067227 */ /* 0x000fe600078e00ff */
[----:B------:R-:W-:Y:S01]  /*4d40*/  ISETP.GE.OR P0, PT, R3, R4, P0 ;  /* 0x000000040300720c */ /* 0x000fe20000706670 */
[----:B------:R-:W-:Y:S01]  /*4d50*/  IMAD.MOV R4, RZ, RZ, -R3 ;  /* 0x000000ffff047224 */ /* 0x000fe200078e0a03 */
[-C--:B------:R-:W-:Y:S03]  /*4d60*/  SHF.R.U32.HI R6, RZ, R69.reuse, R6 ;  /* 0x00000045ff067219 */ /* 0x080fe60000011606 */
[----:B------:R-:W-:Y:S01]  /*4d70*/  IMAD R77, R74, R4, R77 ;  /* 0x000000044a4d7224 */ /* 0x000fe200078e024d */
[----:B------:R-:W-:Y:S05]  /*4d80*/  SEL R15, R5, R6, !P2 ;  /* 0x00000006050f7207 */ /* 0x000fea0005000000 */
[----:B------:R-:W-:Y:S02]  /*4d90*/  IMAD.MOV R6, RZ, RZ, -R15 ;  /* 0x000000ffff067224 */ /* 0x000fe400078e0a0f */
[C---:B------:R-:W-:Y:S04]  /*4da0*/  @!P0 IMAD.HI.U32 R2, R3.reuse, R68, RZ ;  /* 0x0000004403028227 */ /* 0x040fe800078e00ff */
[----:B------:R-:W-:Y:S01]  /*4db0*/  IMAD R6, R72, R6, R5 ;  /* 0x0000000648067224 */ /* 0x000fe200078e0205 */
[----:B------:R-:W-:Y:S04]  /*4dc0*/  @!P0 SHF.R.U32.HI R2, RZ, R69, R2 ;  /* 0x00000045ff028219 */ /* 0x000fe80000011602 */
[----:B------:R-:W-:Y:S02]  /*4dd0*/  @!P0 SEL R0, R3, R2, !P2 ;  /* 0x0000000203008207 */ /* 0x000fe40005000000 */
[----:B------:R-:W-:Y:S02]  /*4de0*/  IADD3 R2, PT, PT, -R5, RZ, RZ ;  /* 0x000000ff05027210 */ /* 0x000fe40007ffe1ff */
[----:B------:R-:W-:Y:S01]  /*4df0*/  @!P0 IADD3 R8, PT, PT, R15, -R0, RZ ;  /* 0x800000000f088210 */ /* 0x000fe20007ffe0ff */
[----:B------:R-:W-:Y:S02]  /*4e00*/  @!P0 IMAD R0, R7, R6, R0 ;  /* 0x0000000607008224 */ /* 0x000fe400078e0200 */
[----:B------:R-:W-:Y:S02]  /*4e10*/  IMAD R75, R70, R2, R75 ;  /* 0x00000002464b7224 */ /* 0x000fe400078e024b */
[----:B------:R-:W-:Y:S02]  /*4e20*/  @!P0 IMAD R5, R8, R72, R3 ;  /* 0x0000004808058224 */ /* 0x000fe400078e0203 */
[----:B------:R-:W-:Y:S04]  /*4e30*/  @!P0 IMAD.MOV.U32 R3, RZ, RZ, R0 ;  /* 0x000000ffff038224 */ /* 0x000fe800078e0000 */
[----:B------:R-:W-:Y:S02]  /*4e40*/  IMAD R77, R3, R74, R77 ;  /* 0x0000004a034d7224 */ /* 0x000fe400078e024d */
[----:B------:R-:W-:Y:S07]  /*4e50*/  IMAD R75, R5, R70, R75 ;  /* 0x00000046054b7224 */ /* 0x000fee00078e024b */
.L_x_82:
[----:B-1----:R-:W-:Y:S01]  /*4e60*/  @!P1 ISETP.NE.AND P0, PT, R10, 0x1, PT ;  /* 0x000000010a00980c */ /* 0x002fe20003f05270 */
[----:B------:R-:W-:Y:S01]  /*4e70*/  @!P1 IMAD.HI.U32 R0, R77, R12, RZ ;  /* 0x0000000c4d009227 */ /* 0x000fe200078e00ff */
[----:B------:R-:W-:Y:S01]  /*4e80*/  @!P1 ISETP.NE.AND P2, PT, R9, 0x1, PT ;  /* 0x000000010900980c */ /* 0x000fe20003f45270 */
[----:B------:R-:W-:Y:S01]  /*4e90*/  ULOP3.LUT UP0, URZ, UR48, 0x1b0, URZ, 0xc0, !UPT ;  /* 0x000001b030ff7892 */ /* 0x000fe2000f80c0ff */
[----:B------:R-:W-:Y:S01]  /*4ea0*/  R2UR UR42, R21 ;  /* 0x00000000152a72ca */ /* 0x000fe200000e0000 */
[----:B------:R-:W-:Y:S01]  /*4eb0*/  @!P1 IMAD.HI.U32 R3, R75, R11, RZ ;  /* 0x0000000b4b039227 */ /* 0x000fe200078e00ff */
[----:B------:R-:W-:Y:S02]  /*4ec0*/  @!P1 SHF.R.U32.HI R0, RZ, R13, R0 ;  /* 0x0000000dff009219 */ /* 0x000fe40000011600 */
[----:B------:R-:W-:Y:S01]  /*4ed0*/  R2UR UR41, R20 ;  /* 0x00000000142972ca */ /* 0x000fe200000e0000 */
[----:B------:R-:W-:Y:S01]  /*4ee0*/  VIADD R195, R195, 0x1 ;  /* 0x00000001c3c37836 */ /* 0x000fe20000000000 */
[----:B------:R-:W-:Y:S02]  /*4ef0*/  @!P1 SHF.R.U32.HI R2, RZ, R14, R3 ;  /* 0x0000000eff029219 */ /* 0x000fe40000011603 */
[----:B------:R-:W-:Y:S02]  /*4f00*/  @!P1 SEL R3, R77, R0, !P2 ;  /* 0x000000004d039207 */ /* 0x000fe40005000000 */
[----:B------:R-:W-:Y:S02]  /*4f10*/  @!P1 SEL R2, R75, R2, !P0 ;  /* 0x000000024b029207 */ /* 0x000fe40004000000 */
[----:B------:R-:W-:Y:S01]  /*4f20*/  @P4 SHF.R.U32.HI R179, RZ, 0x10, R17 ;  /* 0x00000010ffb34819 */ /* 0x000fe20000011611 */
[----:B------:R-:W-:Y:S02]  /*4f30*/  USHF.L.U32 UR42, UR42, 0x7, URZ ;  /* 0x000000072a2a7899 */ /* 0x000fe400080006ff */
[----:B------:R-:W-:Y:S02]  /*4f40*/  @!P1 IMAD.IADD R0, R2, 0x1, -R3 ;  /* 0x0000000102009824 */ /* 0x000fe400078e0a03 */
[----:B------:R-:W-:Y:S01]  /*4f50*/  @!P1 IMAD.IADD R2, R3, 0x1, -R2 ;  /* 0x0000000103029824 */ /* 0x000fe200078e0a02 */
[----:B------:R-:W-:Y:S01]  /*4f60*/  USHF.L.U32 UR41, UR41, 0x7, URZ ;  /* 0x0000000729297899 */ /* 0x000fe200080006ff */
[----:B------:R-:W-:Y:S02]  /*4f70*/  @!P1 IMAD R77, R0, R9, R77 ;  /* 0x00000009004d9224 */ /* 0x000fe400078e024d */
[----:B------:R-:W-:Y:S01]  /*4f80*/  @!P1 IMAD R75, R2, R10, R75 ;  /* 0x0000000a024b9224 */ /* 0x000fe200078e024b */
[----:B------:R-:W-:Y:S08]  /*4f90*/  BRA.U !UP0, `(.L_x_83) ;  /* 0x0000000108407547 */ /* 0x000ff0000b800000 */
[----:B------:R-:W1:Y:S01]  /*4fa0*/  LDCU.64 UR8, c[0x4][0x80] ;  /* 0x01001000ff0877ac */ /* 0x000e620008000a00 */
[----:B------:R-:W-:Y:S01]  /*4fb0*/  MOV R3, 0x0 ;  /* 0x0000000000037802 */ /* 0x000fe20000000f00 */
[----:B------:R-:W-:Y:S02]  /*4fc0*/  HFMA2 R12, -RZ, RZ, 0, 5.9604644775390625e-08 ;  /* 0x00000001ff0c7431 */ /* 0x000fe400000001ff */
[----:B------:R-:W-:Y:S02]  /*4fd0*/  IMAD.MOV.U32 R8, RZ, RZ, 0x70 ;  /* 0x00000070ff087424 */ /* 0x000fe400078e00ff */
[----:B------:R-:W-:Y:S01]  /*4fe0*/  IMAD.MOV.U32 R13, RZ, RZ, RZ ;  /* 0x000000ffff0d7224 */ /* 0x000fe200078e00ff */
[----:B------:R-:W2:Y:S01]  /*4ff0*/  LDCU.64 UR6, c[0x4][0x88] ;  /* 0x01001100ff0677ac */ /* 0x000ea20008000a00 */
[----:B------:R-:W3:Y:S01]  /*5000*/  LDC.64 R2, c[0x4][R3] ;  /* 0x0100000003027b82 */ /* 0x000ee20000000a00 */
[----:B------:R-:W4:Y:S01]  /*5010*/  LDCU.64 UR4, c[0x4][0x8] ;  /* 0x01000100ff0477ac */ /* 0x000f220008000a00 */
[----:B-1----:R-:W-:Y:S01]  /*5020*/  MOV R5, UR9 ;  /* 0x0000000900057c02 */ /* 0x002fe20008000f00 */
[----:B------:R-:W-:Y:S01]  /*5030*/  IMAD.U32 R4, RZ, RZ, UR8 ;  /* 0x00000008ff047e24 */ /* 0x000fe2000f8e00ff */
[----:B--2---:R-:W-:Y:S01]  /*5040*/  MOV R7, UR7 ;  /* 0x0000000700077c02 */ /* 0x004fe20008000f00 */
[----:B------:R-:W-:Y:S01]  /*5050*/  IMAD.U32 R6, RZ, RZ, UR6 ;  /* 0x00000006ff067e24 */ /* 0x000fe2000f8e00ff */
[----:B----4-:R-:W-:Y:S01]  /*5060*/  MOV R11, UR5 ;  /* 0x00000005000b7c02 */ /* 0x010fe20008000f00 */
[----:B------:R-:W-:Y:S02]  /*5070*/  IMAD.U32 R10, RZ, RZ, UR4 ;  /* 0x00000004ff0a7e24 */ /* 0x000fe4000f8e00ff */
[----:B------:R-:W-:Y:S07]  /*5080*/  LEPC R20, `(.L_x_83) ;  /* 0x000000001014794e */ /* 0x000fee0000000000 */
[----:B---3-5:R-:W-:Y:S05]  /*5090*/  CALL.ABS.NOINC R2 ;  /* 0x0000000002007343 */ /* 0x028fea0003c00000 */
.L_x_83:
[----:B------:R-:W-:Y:S01]  /*50a0*/  LOP3.LUT P0, RZ, R192, 0x1b0, RZ, 0xc0, !PT ;  /* 0x000001b0c0ff7812 */ /* 0x000fe2000780c0ff */
[----:B------:R-:W-:Y:S11]  /*50b0*/  BSSY.RECONVERGENT B6, `(.L_x_84) ;  /* 0x0000013000067945 */ /* 0x000ff60003800200 */
[----:B------:R-:W-:Y:S01]  /*50c0*/  @!UPT UIADD3 URZ, UPT, UPT, URZ, URZ, URZ ;  /* 0x000000fffffff290 */ /* 0x000fe2000fffe0ff */
[----:B------:R-:W-:Y:S05]  /*50d0*/  @!P0 BRA `(.L_x_85) ;  /* 0x0000000000408947 */ /* 0x000fea0003800000 */
        /* <DEDUP_REMOVED lines=16> */
.L_x_85:
[----:B------:R-:W-:Y:S05]  /*51e0*/  BSYNC.RECONVERGENT B6 ;  /* 0x0000000000067941 */ /* 0x000fea0003800200 */
.L_x_84:
[----:B------:R-:W-:Y:S01]  /*51f0*/  ISETP.NE.U32.AND P4, PT, R166, RZ, PT ;  /* 0x000000ffa600720c */ /* 0x000fe20003f85070 */
[----:B------:R-:W-:Y:S01]  /*5200*/  UISETP.NE.AND UP2, UPT, UR50, URZ, UPT ;  /* 0x000000ff3200728c */ /* 0x000fe2000bf45270 */
[----:B------:R-:W-:Y:S01]  /*5210*/  ISETP.NE.U32.AND P2, PT, RZ, UR38, PT ;  /* 0x00000026ff007c0c */ /* 0x000fe2000bf45070 */
[----:B------:R-:W-:Y:S01]  /*5220*/  UISETP.NE.U32.AND UP1, UPT, UR44, URZ, UPT ;  /* 0x000000ff2c00728c */ /* 0x000fe2000bf25070 */
[----:B------:R-:W-:Y:S01]  /*5230*/  ISETP.NE.AND.EX P4, PT, R167, RZ, PT, P4 ;  /* 0x000000ffa700720c */ /* 0x000fe20003f85340 */
[----:B------:R-:W-:Y:S01]  /*5240*/  UPLOP3.LUT UP0, UPT, UPT, UPT, UPT, 0x40, 0x4 ;  /* 0x000000000004789c */ /* 0x000fe20003f0e870 */
[----:B------:R-:W-:Y:S01]  /*5250*/  ISETP.NE.AND.EX P2, PT, RZ, UR39, PT, P2 ;  /* 0x00000027ff007c0c */ /* 0x000fe2000bf45320 */
[----:B------:R-:W-:Y:S01]  /*5260*/  UISETP.NE.AND.EX UP1, UPT, UR45, URZ, UPT, UP1 ;  /* 0x000000ff2d00728c */ /* 0x000fe2000bf25310 */
[----:B------:R-:W-:Y:S04]  /*5270*/  PLOP3.LUT P1, PT, PT, PT, UP2, 0x80, 0x8 ;  /* 0x000000000008781c */ /* 0x000fe80003f2f028 */
[----:B------:R-:W-:Y:S06]  /*5280*/  @UP2 UPLOP3.LUT UP0, UPT, UPT, UPT, UP1, 0x80, 0x8 ;  /* 0x000000000008289c */ /* 0x000fec0003f0f010 */
[----:B------:R-:W-:Y:S01]  /*5290*/  PLOP3.LUT P0, PT, PT, PT, UP0, 0x80, 0x8 ;  /* 0x000000000008781c */ /* 0x000fe20003f0f008 */
[----:B------:R-:W-:Y:S01]  /*52a0*/  @!UPT UIADD3 URZ, UPT, UPT, URZ, URZ, URZ ;  /* 0x000000fffffff290 */ /* 0x000fe2000fffe0ff */
[----:B------:R-:W-:Y:S11]  /*52b0*/  BRA.U !UP1, `(.L_x_86) ;  /* 0x0000000109387547 */ /* 0x000ff6000b800000 */
[----:B------:R-:W-:Y:S01]  /*52c0*/  UISETP.NE.U32.AND UP0, UPT, UR38, URZ, UPT ;  /* 0x000000ff2600728c */ /* 0x000fe2000bf05070 */
[----:B------:R-:W-:Y:S02]  /*52d0*/  HFMA2 R0, -RZ, RZ, 0, 5.9604644775390625e-08 ;  /* 0x00000001ff007431 */ /* 0x000fe400000001ff */
[----:B------:R-:W-:Y:S01]  /*52e0*/  IMAD.MOV.U32 R171, RZ, RZ, 0x1 ;  /* 0x00000001ffab7424 */ /* 0x000fe200078e00ff */
[----:B------:R-:W-:Y:S06]  /*52f0*/  UISETP.NE.AND.EX UP0, UPT, UR39, URZ, UPT, UP0 ;  /* 0x000000ff2700728c */ /* 0x000fec000bf05300 */
[----:B------:R-:W-:Y:S05]  /*5300*/  PLOP3.LUT P3, PT, PT, PT, UP0, 0x80, 0x8 ;  /* 0x000000000008781c */ /* 0x000fea0003f6f008 */
[----:B------:R-:W1:Y:S01]  /*5310*/  @UP0 LDCU.64 UR6, c[0x0][0x888] ;  /* 0x00011100ff0607ac */ /* 0x000e620008000a00 */
[----:B------:R-:W-:Y:S07]  /*5320*/  @UP0 UIMAD UR4, UR36, UR44, URZ ;  /* 0x0000002c240402a4 */ /* 0x000fee000f8e02ff */
[----:B------:R-:W-:Y:S01]  /*5330*/  @!P3 PRMT R171, R0, 0x7610, R171 ;  /* 0x0000761000abb816 */ /* 0x000fe200000000ab */
[----:B-1----:R-:W-:Y:S03]  /*5340*/  @UP0 UIMAD.WIDE UR6, UR4, 0x4, UR6 ;  /* 0x00000004040608a5 */ /* 0x002fe6000f8e0206 */
[----:B------:R-:W1:Y:S03]  /*5350*/  @!UP0 LDCU UR4, c[0x0][0x880] ;  /* 0x00011000ff0487ac */ /* 0x000e660008000800 */
[----:B------:R-:W-:Y:S01]  /*5360*/  IMAD.U32 R2, RZ, RZ, UR6 ;  /* 0x00000006ff027e24 */ /* 0x000fe2000f8e00ff */
[----:B------:R-:W-:Y:S05]  /*5370*/  MOV R3, UR7 ;  /* 0x0000000700037c02 */ /* 0x000fea0008000f00 */
[----:B-----5:R2:W5:Y:S02]  /*5380*/  @P3 LDG.E R81, desc[UR46][R2.64] ;  /* 0x0000002e02513981 */ /* 0x020564000c1e1900 */
[----:B-12---:R-:W-:Y:S02]  /*5390*/  @!P3 IMAD.U32 R81, RZ, RZ, UR4 ;  /* 0x00000004ff51be24 */ /* 0x006fe4000f8e00ff */
.L_x_86:
[----:B------:R-:W-:Y:S05]  /*53a0*/  @!P4 BRA `(.L_x_87) ;  /* 0x000000000020c947 */ /* 0x000fea0003800000 */
[----:B------:R-:W-:Y:S04]  /*53b0*/  ISETP.NE.U32.AND P3, PT, R164, RZ, PT ;  /* 0x000000ffa400720c */ /* 0x000fe80003f65070 */
[----:B------:R-:W-:Y:S11]  /*53c0*/  ISETP.NE.AND.EX P3, PT, R165, RZ, PT, P3 ;  /* 0x000000ffa500720c */ /* 0x000ff60003f65330 */
[----:B------:R-:W-:Y:S02]  /*53d0*/  @!UPT UIADD3 URZ, UPT, UPT, URZ, URZ, URZ ;  /* 0x000000fffffff290 */ /* 0x000fe4000fffe0ff */
[----:B------:R-:W1:Y:S01]  /*53e0*/  @P3 LDC.64 R2, c[0x0][0x8a8] ;  /* 0x00022a00ff023b82 */ /* 0x000e620000000a00 */
[----:B------:R-:W-:Y:S04]  /*53f0*/  @P3 IMAD R0, R166, UR36, RZ ;  /* 0x00000024a6003c24 */ /* 0x000fe8000f8e02ff */
[----:B-1----:R-:W-:Y:S05]  /*5400*/  @P3 IMAD.WIDE R2, R0, 0x4, R2 ;  /* 0x0000000400023825 */ /* 0x002fea00078e0202 */
[----:B-----5:R1:W5:Y:S02]  /*5410*/  @P3 LDG.E R78, desc[UR46][R2.64] ;  /* 0x0000002e024e3981 */ /* 0x020364000c1e1900 */
[----:B-1----:R-:W2:Y:S02]  /*5420*/  @!P3 LDC R78, c[0x0][0x8a0] ;  /* 0x00022800ff4ebb82 */ /* 0x002ea40000000800 */
.L_x_87:
[----:B-----5:R-:W-:Y:S01]  /*5430*/  FSETP.NEU.AND P4, PT, R81, RZ, PT ;  /* 0x000000ff5100720b */ /* 0x020fe20003f8d000 */
[----:B------:R-:W-:Y:S01]  /*5440*/  BSSY B1, `(.L_x_88) ;  /* 0x0000047000017945 */ /* 0x000fe20003800000 */
[----:B------:R-:W-:Y:S01]  /*5450*/  SEL R5, RZ, 0xffffffff, P2 ;  /* 0xffffffffff057807 */ /* 0x000fe20001000000 */
[----:B------:R-:W-:Y:S01]  /*5460*/  IMAD.MOV.U32 R208, RZ, RZ, 0x1 ;  /* 0x00000001ffd07424 */ /* 0x000fe200078e00ff */
[----:B------:R-:W-:Y:S01]  /*5470*/  LOP3.LUT P3, RZ, R171, 0xff, RZ, 0xc0, !PT ;  /* 0x000000ffabff7812 */ /* 0x000fe2000786c0ff */
[C---:B------:R-:W-:Y:S01]  /*5480*/  IMAD R80, R76.reuse, 0x80, R79 ;  /* 0x000000804c507824 */ /* 0x040fe200078e024f */
[----:B------:R-:W-:Y:S02]  /*5490*/  @P1 SEL R0, RZ, 0xffffffff, P4 ;  /* 0xffffffffff001807 */ /* 0x000fe40002000000 */
[----:B------:R-:W-:Y:S02]  /*54a0*/  CS2R R162, SRZ ;  /* 0x0000000000a27805 */ /* 0x000fe4000001ff00 */
[----:B------:R-:W-:Y:S02]  /*54b0*/  LEA R3, R181, UR49, 0x3 ;  /* 0x00000031b5037c11 */ /* 0x000fe4000f8e18ff */
[----:B------:R-:W-:Y:S02]  /*54c0*/  CS2R R160, SRZ ;  /* 0x0000000000a07805 */ /* 0x000fe4000001ff00 */
[----:B------:R-:W-:Y:S02]  /*54d0*/  @P0 SEL R0, R5, R0, !P3 ;  /* 0x0000000005000207 */ /* 0x000fe40005800000 */
[----:B------:R-:W-:Y:S02]  /*54e0*/  CS2R R158, SRZ ;  /* 0x00000000009e7805 */ /* 0x000fe4000001ff00 */
[----:B------:R-:W-:Y:S02]  /*54f0*/  LEA R207, R76, UR49, 0x3 ;  /* 0x000000314ccf7c11 */ /* 0x000fe4000f8e18ff */
[----:B------:R-:W-:Y:S02]  /*5500*/  CS2R R156, SRZ ;  /* 0x00000000009c7805 */ /* 0x000fe4000001ff00 */
[----:B------:R-:W-:Y:S02]  /*5510*/  @P1 LOP3.LUT R0, R0, 0x1, RZ, 0xc0, !PT ;  /* 0x0000000100001812 */ /* 0x000fe400078ec0ff */
[----:B------:R-:W-:Y:S02]  /*5520*/  CS2R R154, SRZ ;  /* 0x00000000009a7805 */ /* 0x000fe4000001ff00 */
[----:B------:R-:W-:Y:S02]  /*5530*/  SHF.L.U32 R2, R183, 0x1f, RZ ;  /* 0x0000001fb7027819 */ /* 0x000fe400000006ff */
[----:B------:R-:W-:Y:S02]  /*5540*/  CS2R R152, SRZ ;  /* 0x0000000000987805 */ /* 0x000fe4000001ff00 */
[----:B------:R-:W-:Y:S02]  /*5550*/  ISETP.NE.U32.OR P6, PT, R0, 0x1, !P1 ;  /* 0x000000010000780c */ /* 0x000fe40004fc5470 */
[----:B------:R-:W-:Y:S02]  /*5560*/  CS2R R150, SRZ ;  /* 0x0000000000967805 */ /* 0x000fe4000001ff00 */
[----:B------:R-:W-:Y:S02]  /*5570*/  PLOP3.LUT P2, PT, PT, PT, UP1, 0x80, 0x8 ;  /* 0x000000000008781c */ /* 0x000fe40003f4f018 */
[----:B------:R-:W-:Y:S02]  /*5580*/  CS2R R148, SRZ ;  /* 0x0000000000947805 */ /* 0x000fe4000001ff00 */
[----:B------:R-:W-:Y:S02]  /*5590*/  SEL R0, RZ, 0xffffffff, P4 ;  /* 0xffffffffff007807 */ /* 0x000fe40002000000 */
[----:B------:R-:W-:Y:S03]  /*55a0*/  P2R R184, PR, RZ, 0x40 ;  /* 0x00000040ffb87803 */ /* 0x000fe60000000000 */
[----:B------:R-:W-:Y:S04]  /*55b0*/  @P6 SHF.L.U32 R4, R180, 0x1f, RZ ;  /* 0x0000001fb4046819 */ /* 0x000fe800000006ff */
[----:B------:R-:W-:Y:S01]  /*55c0*/  @P2 SEL R0, R5, R0, !P3 ;  /* 0x0000000005002207 */ /* 0x000fe20005800000 */
[----:B------:R-:W1:Y:S03]  /*55d0*/  @P6 SYNCS.PHASECHK.TRANS64.TRYWAIT P1, [R3+URZ+0x60], R4 ;  /* 0x00006004030065a7 */ /* 0x000e6600080211ff */
[----:B------:R-:W-:Y:S04]  /*55e0*/  LOP3.LUT R0, R0, 0x1, RZ, 0xc0, !PT ;  /* 0x0000000100007812 */ /* 0x000fe800078ec0ff */
[----:B------:R-:W-:Y:S04]  /*55f0*/  ISETP.NE.U32.AND P5, PT, R0, 0x1, PT ;  /* 0x000000010000780c */ /* 0x000fe80003fa5070 */
[----:B------:R-:W-:Y:S01]  /*5600*/  P2R R209, PR, RZ, 0x20 ;  /* 0x00000020ffd17803 */ /* 0x000fe20000000000 */
[----:B------:R3:W4:Y:S01]  /*5610*/  SYNCS.PHASECHK.TRANS64.TRYWAIT P0, [R207+URZ+0xb0], R2 ;  /* 0x0000b002cf0075a7 */ /* 0x00072200080011ff */
[----:B-1----:R-:W-:Y:S01]  /*5620*/  @P6 SEL R208, RZ, 0x1, !P1 ;  /* 0x00000001ffd06807 */ /* 0x002fe20004800000 */
[----:B---3--:R-:W-:Y:S06]  /*5630*/  @!P6 BRA `(.L_x_89) ;  /* 0x00000000009ce947 */ /* 0x008fec0003800000 */
[----:B------:R-:W-:Y:S01]  /*5640*/  @P5 IMAD R6, R181, 0x2000, R190 ;  /* 0x00002000b5065824 */ /* 0x000fe200078e02be */
[----:B------:R-:W-:Y:S01]  /*5650*/  ISETP.NE.AND P1, PT, R208, RZ, PT ;  /* 0x000000ffd000720c */ /* 0x000fe20003f25270 */
[----:B------:R-:W-:Y:S01]  /*5660*/  BSSY B0, `(.L_x_90) ;  /* 0x0000010000007945 */ /* 0x000fe20003800000 */
[----:B------:R-:W-:Y:S01]  /*5670*/  CS2R R150, SRZ ;  /* 0x0000000000967805 */ /* 0x000fe2000001ff00 */
[--C-:B------:R-:W-:Y:S01]  /*5680*/  @P5 IMAD R7, R191, -0x10, R6.reuse ;  /* 0xfffffff0bf075824 */ /* 0x100fe200078e0206 */
[----:B------:R-:W-:Y:S01]  /*5690*/  CS2R R148, SRZ ;  /* 0x0000000000947805 */ /* 0x000fe2000001ff00 */
[----:B------:R-:W-:Y:S01]  /*56a0*/  @P5 IMAD R5, R189, -0x10, R6 ;  /* 0xfffffff0bd055824 */ /* 0x000fe200078e0206 */
[----:B------:R-:W-:Y:S01]  /*56b0*/  CS2R R158, SRZ ;  /* 0x00000000009e7805 */ /* 0x000fe2000001ff00 */
[----:B------:R-:W-:Y:S01]  /*56c0*/  @P5 IMAD R4, R188, 0x10, R7 ;  /* 0x00000010bc045824 */ /* 0x000fe200078e0207 */
[----:B------:R-:W-:Y:S02]  /*56d0*/  CS2R R156, SRZ ;  /* 0x00000000009c7805 */ /* 0x000fe4000001ff00 */
[----:B------:R-:W-:Y:S02]  /*56e0*/  CS2R R154, SRZ ;  /* 0x00000000009a7805 */ /* 0x000fe4000001ff00 */
[----:B------:R-:W-:Y:S02]  /*56f0*/  CS2R R152, SRZ ;  /* 0x0000000000987805 */ /* 0x000fe4000001ff00 */
[----:B------:R-:W-:Y:S02]  /*5700*/  CS2R R162, SRZ ;  /* 0x0000000000a27805 */ /* 0x000fe4000001ff00 */
[----:B------:R-:W-:Y:S01]  /*5710*/  CS2R R160, SRZ ;  /* 0x0000000000a07805 */ /* 0x000fe2000001ff00 */
[----:B------:R-:W-:Y:S06]  /*5720*/  @P1 BRA `(.L_x_91) ;  /* 0x00000000000c1947 */ /* 0x000fec0003800000 */
[----:B------:R-:W-:Y:S04]  /*5730*/  SHF.L.U32 R0, R180, 0x1f, RZ ;  /* 0x0000001fb4007819 */ /* 0x000fe800000006ff */
[----:B------:R-:W1:Y:S02]  /*5740*/  SYNCS.PHASECHK.TRANS64.TRYWAIT P1, [R3+URZ+0x60], R0 ;  /* 0x00006000030075a7 */ /* 0x000e6400080211ff */
[----:B-1----:R-:W-:Y:S05]  /*5750*/  @!P1 BRA `(.L_x_92) ;  /* 0x0000003400509947 */ /* 0x002fea0003800000 */
.L_x_91:
[----:B------:R-:W-:Y:S05]  /*5760*/  BSYNC B0 ;  /* 0x0000000000007941 */ /* 0x000fea0003800000 */
.L_x_90:
[----:B------:R-:W-:Y:S01]  /*5770*/  ISETP.NE.AND P1, PT, R209, RZ, PT ;  /* 0x000000ffd100720c */ /* 0x000fe20003f25270 */
[----:B-1----:R-:W-:Y:S02]  /*5780*/  VIADD R3, R3, 0x70 ;  /* 0x0000007003037836 */ /* 0x002fe40000000000 */
[----:B------:R-:W-:Y:S02]  /*5790*/  IMAD.U32 R0, RZ, RZ, UR37 ;  /* 0x00000025ff007e24 */ /* 0x000fe4000f8e00ff */
[----:B------:R-:W-:Y:S03]  /*57a0*/  VIADD R181, R181, 0x1 ;  /* 0x00000001b5b57836 */ /* 0x000fe60000000000 */
[----:B------:R-:W-:Y:S05]  /*57b0*/  PRMT R0, R0, 0x654, R3 ;  /* 0x0000065400007816 */ /* 0x000fea0000000003 */
[----:B------:R1:W3:Y:S04]  /*57c0*/  @P1 LDS.128 R148, [R6] ;  /* 0x0000000006941984 */ /* 0x0002e80000000c00 */
[----:B------:R1:W1:Y:S04]  /*57d0*/  @P1 LDS.128 R156, [R5+0x20] ;  /* 0x00002000059c1984 */ /* 0x0002680000000c00 */
[----:B------:R1:W1:Y:S04]  /*57e0*/  @P1 LDS.128 R152, [R7+0x10] ;  /* 0x0000100007981984 */ /* 0x0002680000000c00 */
[----:B------:R1:W1:Y:S01]  /*57f0*/  @P1 LDS.128 R160, [R4+0x10] ;  /* 0x0000100004a01984 */ /* 0x0002620000000c00 */
[C---:B------:R-:W-:Y:S01]  /*5800*/  ISETP.NE.AND P1, PT, R181.reuse, 0x2, PT ;  /* 0x00000002b500780c */ /* 0x040fe20003f25270 */
[----:B------:R-:W-:Y:S01]  /*5810*/  @!PT LDS RZ, [RZ] ;  /* 0x00000000fffff984 */ /* 0x000fe20000000800 */
[----:B------:R-:W-:Y:S01]  /*5820*/  @!PT LDS RZ, [RZ] ;  /* 0x00000000fffff984 */ /* 0x000fe20000000800 */
[----:B------:R-:W-:Y:S01]  /*5830*/  @!PT LDS RZ, [RZ] ;  /* 0x00000000fffff984 */ /* 0x000fe20000000800 */
[----:B------:R-:W-:Y:S01]  /*5840*/  @!PT LDS RZ, [RZ] ;  /* 0x00000000fffff984 */ /* 0x000fe20000000800 */
[----:B------:R5:W-:Y:S06]  /*5850*/  MEMBAR.ALL.CTA ;  /* 0x0000000000007992 */ /* 0x000bec0000008000 */
[----:B-----5:R-:W5:Y:S01]  /*5860*/  FENCE.VIEW.ASYNC.S ;  /* 0x00000000000073c6 */ /* 0x020f620000000000 */
[----:B------:R-:W-:Y:S02]  /*5870*/  SEL R3, RZ, 0x1, P1 ;  /* 0x00000001ff037807 */ /* 0x000fe40000800000 */
[----:B------:R-:W-:Y:S02]  /*5880*/  SEL R181, R181, RZ, P1 ;  /* 0x000000ffb5b57207 */ /* 0x000fe40000800000 */
[----:B------:R-:W-:Y:S01]  /*5890*/  LOP3.LUT R180, R180, R3, RZ, 0x3c, !PT ;  /* 0x00000003b4b47212 */ /* 0x000fe200078e3cff */
[----:B-----5:R1:W-:Y:S06]  /*58a0*/  SYNCS.ARRIVE.TRANS64.RED.A1T0 RZ, [R0+URZ], RZ ;  /* 0x000000ff00ff79a7 */ /* 0x0203ec00081004ff */
.L_x_89:
[----:B------:R-:W-:Y:S05]  /*58b0*/  BSYNC B1 ;  /* 0x0000000000017941 */ /* 0x000fea0003800000 */
.L_x_88:
[----:B-1----:R-:W-:Y:S04]  /*58c0*/  SHF.R.U32.HI R0, RZ, 0x15, R80 ;  /* 0x00000015ff007819 */ /* 0x002fe80000011650 */
[----:B------:R-:W-:Y:S01]  /*58d0*/  LOP3.LUT P1, RZ, R0, 0x3, R173, 0x48, !PT ;  /* 0x0000000300ff7812 */ /* 0x000fe200078248ad */
[----:B------:R-:W-:Y:S01]  /*58e0*/  @!UPT UIADD3 URZ, UPT, UPT, URZ, URZ, URZ ;  /* 0x000000fffffff290 */ /* 0x000fe2000fffe0ff */
[----:B----4-:R-:W-:Y:S11]  /*58f0*/  @P0 BRA `(.L_x_93) ;  /* 0x0000000000080947 */ /* 0x010ff60003800000 */
[----:B------:R-:W1:Y:S02]  /*5900*/  SYNCS.PHASECHK.TRANS64.TRYWAIT P0, [R207+URZ+0xb0], R2 ;  /* 0x0000b002cf0075a7 */ /* 0x000e6400080011ff */
[----:B-1----:R-:W-:Y:S05]  /*5910*/  @!P0 BRA `(.L_x_94) ;  /* 0x0000003000f48947 */ /* 0x002fea0003800000 */
.L_x_93:
[----:B------:R-:W-:Y:S04]  /*5920*/  BSSY.RECONVERGENT B6, `(.L_x_95) ;  /* 0x0000012000067945 */ /* 0x000fe80003800200 */
[----:B------:R-:W-:Y:S05]  /*5930*/  @!P1 BRA `(.L_x_96) ;  /* 0x0000000000409947 */ /* 0x000fea0003800000 */
[----:B------:R-:W4:Y:S01]  /*5940*/  LDCU.64 UR8, c[0x4][0x70] ;  /* 0x01000e00ff0877ac */ /* 0x000f220008000a00 */
[----:B------:R-:W-:Y:S01]  /*5950*/  MOV R3, 0x0 ;  /* 0x0000000000037802 */ /* 0x000fe20000000f00 */
[----:B------:R-:W-:Y:S02]  /*5960*/  HFMA2 R12, -RZ, RZ, 0, 5.9604644775390625e-08 ;  /* 0x00000001ff0c7431 */ /* 0x000fe400000001ff */
[----:B------:R-:W-:Y:S02]  /*5970*/  IMAD.MOV.U32 R8, RZ, RZ, 0x192 ;  /* 0x00000192ff087424 */ /* 0x000fe400078e00ff */
[----:B------:R-:W-:Y:S01]  /*5980*/  IMAD.MOV.U32 R13, RZ, RZ, RZ ;  /* 0x000000ffff0d7224 */ /* 0x000fe200078e00ff */
[----:B------:R-:W5:Y:S01]  /*5990*/  LDCU.64 UR6, c[0x4][0x78] ;  /* 0x01000f00ff0677ac */ /* 0x000f620008000a00 */
[----:B-1----:R-:W1:Y:S01]  /*59a0*/  LDC.64 R2, c[0x4][R3] ;  /* 0x0100000003027b82 */ /* 0x002e620000000a00 */
[----:B------:R-:W2:Y:S01]  /*59b0*/  LDCU.64 UR4, c[0x4][0x10] ;  /* 0x01000200ff0477ac */ /* 0x000ea20008000a00 */
[----:B----4-:R-:W-:Y:S01]  /*59c0*/  MOV R5, UR9 ;  /* 0x0000000900057c02 */ /* 0x010fe20008000f00 */
[----:B------:R-:W-:Y:S01]  /*59d0*/  IMAD.U32 R4, RZ, RZ, UR8 ;  /* 0x00000008ff047e24 */ /* 0x000fe2000f8e00ff */
[----:B-----5:R-:W-:Y:S01]  /*59e0*/  MOV R7, UR7 ;  /* 0x0000000700077c02 */ /* 0x020fe20008000f00 */
[----:B------:R-:W-:Y:S01]  /*59f0*/  IMAD.U32 R6, RZ, RZ, UR6 ;  /* 0x00000006ff067e24 */ /* 0x000fe2000f8e00ff */
[----:B--2---:R-:W-:Y:S01]  /*5a00*/  MOV R11, UR5 ;  /* 0x00000005000b7c02 */ /* 0x004fe20008000f00 */
[----:B------:R-:W-:Y:S02]  /*5a10*/  IMAD.U32 R10, RZ, RZ, UR4 ;  /* 0x00000004ff0a7e24 */ /* 0x000fe4000f8e00ff */
[----:B------:R-:W-:Y:S07]  /*5a20*/  LEPC R20, `(.L_x_96) ;  /* 0x000000001014794e */ /* 0x000fee0000000000 */
[----:B-1-3--:R-:W-:Y:S05]  /*5a30*/  CALL.ABS.NOINC R2 ;  /* 0x0000000002007343 */ /* 0x00afea0003c00000 */
.L_x_96:
[----:B------:R-:W-:Y:S05]  /*5a40*/  BSYNC.RECONVERGENT B6 ;  /* 0x0000000000067941 */ /* 0x000fea0003800200 */
.L_x_95:
[-C--:B---3--:R-:W-:Y:S01]  /*5a50*/  F2FP.F16.E4M3.UNPACK_B R83, R148.reuse ;  /* 0x00000094ff53723e */ /* 0x088fe200020006ff */
[----:B------:R-:W-:Y:S05]  /*5a60*/  WARPSYNC.ALL ;  /* 0x0000000000007948 */ /* 0x000fea0003800000 */
[----:B------:R-:W-:Y:S01]  /*5a70*/  R2UR UR4, R80 ;  /* 0x00000000500472ca */ /* 0x000fe200000e0000 */
[--C-:B------:R-:W-:Y:S01]  /*5a80*/  HADD2.F32 R82, -RZ, R83.reuse.H0_H0 ;  /* 0x20000053ff527230 */ /* 0x100fe20000004100 */
[----:B------:R-:W-:Y:S01]  /*5a90*/  F2FP.F16.E4M3.UNPACK_B R85, R148.H1 ;  /* 0x00000094ff55723e */ /* 0x000fe200030006ff */
[----:B------:R-:W-:Y:S01]  /*5aa0*/  HADD2.F32 R83, -RZ, R83.H1_H1 ;  /* 0x30000053ff537230 */ /* 0x000fe20000004100 */
[-C--:B------:R-:W-:Y:S01]  /*5ab0*/  F2FP.F16.E4M3.UNPACK_B R87, R149.reuse ;  /* 0x00000095ff57723e */ /* 0x080fe200020006ff */
[----:B------:R-:W-:Y:S01]  /*5ac0*/  BSSY.RECONVERGENT B0, `(.L_x_97) ;  /* 0x000011d000007945 */ /* 0x000fe20003800200 */
[----:B------:R-:W-:Y:S01]  /*5ad0*/  F2FP.F16.E4M3.UNPACK_B R89, R149.H1 ;  /* 0x00000095ff59723e */ /* 0x000fe200030006ff */
[----:B------:R-:W-:Y:S01]  /*5ae0*/  HADD2.F32 R84, -RZ, R85.H0_H0 ;  /* 0x20000055ff547230 */ /* 0x000fe20000004100 */
[-C--:B------:R-:W-:Y:S01]  /*5af0*/  F2FP.F16.E4M3.UNPACK_B R91, R150.reuse ;  /* 0x00000096ff5b723e */ /* 0x080fe200020006ff */
[----:B------:R-:W-:Y:S01]  /*5b00*/  HADD2.F32 R88, -RZ, R87.H1_H1 ;  /* 0x30000057ff587230 */ /* 0x000fe20000004100 */
[----:B------:R-:W-:Y:S01]  /*5b10*/  F2FP.F16.E4M3.UNPACK_B R93, R150.H1 ;  /* 0x00000096ff5d723e */ /* 0x000fe200030006ff */
[----:B------:R-:W-:Y:S01]  /*5b20*/  HADD2.F32 R86, -RZ, R85.H1_H1 ;  /* 0x30000055ff567230 */ /* 0x000fe20000004100 */
[-C--:B------:R-:W-:Y:S01]  /*5b30*/  F2FP.F16.E4M3.UNPACK_B R95, R151.reuse ;  /* 0x00000097ff5f723e */ /* 0x080fe200020006ff */
[----:B------:R-:W2:Y:S01]  /*5b40*/  LDTM.x64 R4, tmem[UR4] ;  /* 0x00000004000479ee */ /* 0x000ea20008340000 */
[----:B------:R-:W-:Y:S01]  /*5b50*/  F2FP.F16.E4M3.UNPACK_B R97, R151.H1 ;  /* 0x00000097ff61723e */ /* 0x000fe200030006ff */
[----:B------:R-:W-:Y:S01]  /*5b60*/  HADD2.F32 R85, -RZ, R87.H0_H0 ;  /* 0x20000057ff557230 */ /* 0x000fe20000004100 */
[-C--:B------:R-:W-:Y:S01]  /*5b70*/  F2FP.F16.E4M3.UNPACK_B R99, R152.reuse ;  /* 0x00000098ff63723e */ /* 0x080fe200020006ff */
[----:B------:R-:W-:Y:S01]  /*5b80*/  HADD2.F32 R87, -RZ, R89.H0_H0 ;  /* 0x20000059ff577230 */ /* 0x000fe20000004100 */
[----:B------:R-:W-:Y:S01]  /*5b90*/  F2FP.F16.E4M3.UNPACK_B R101, R152.H1 ;  /* 0x00000098ff65723e */ /* 0x000fe200030006ff */
[----:B------:R-:W-:Y:S01]  /*5ba0*/  HADD2.F32 R92, -RZ, R91.H1_H1 ;  /* 0x3000005bff5c7230 */ /* 0x000fe20000004100 */
[----:B------:R-:W-:Y:S01]  /*5bb0*/  ISETP.NE.AND P6, PT, R184, RZ, PT ;  /* 0x000000ffb800720c */ /* 0x000fe20003fc5270 */
[----:B------:R-:W-:Y:S01]  /*5bc0*/  HADD2.F32 R96, -RZ, R95.H1_H1 ;  /* 0x3000005fff607230 */ /* 0x000fe20000004100 */
[----:B------:R-:W-:Y:S01]  /*5bd0*/  SHF.L.U32 R211, R176, 0x4, RZ ;  /* 0x00000004b0d37819 */ /* 0x000fe200000006ff */
[----:B------:R-:W-:Y:S01]  /*5be0*/  HADD2.F32 R100, -RZ, R99.H1_H1 ;  /* 0x30000063ff647230 */ /* 0x000fe20000004100 */
[----:B------:R-:W-:Y:S01]  /*5bf0*/  SHF.L.U32 R219, R175, 0x4, RZ ;  /* 0x00000004afdb7819 */ /* 0x000fe200000006ff */
[----:B------:R-:W-:Y:S01]  /*5c00*/  HADD2.F32 R90, -RZ, R89.H1_H1 ;  /* 0x30000059ff5a7230 */ /* 0x000fe20000004100 */
[C---:B------:R-:W-:Y:S01]  /*5c10*/  IADD3 R204, PT, PT, R190.reuse, R211, RZ ;  /* 0x000000d3becc7210 */ /* 0x040fe20007ffe0ff */
[----:B------:R-:W-:Y:S01]  /*5c20*/  HADD2.F32 R89, -RZ, R91.H0_H0 ;  /* 0x2000005bff597230 */ /* 0x000fe20000004100 */
[----:B------:R-:W-:Y:S01]  /*5c30*/  IADD3 R206, PT, PT, R190, R219, RZ ;  /* 0x000000dbbece7210 */ /* 0x000fe20007ffe0ff */
[--C-:B------:R-:W-:Y:S01]  /*5c40*/  HADD2.F32 R91, -RZ, R93.reuse.H0_H0 ;  /* 0x2000005dff5b7230 */ /* 0x100fe20000004100 */
[----:B------:R-:W-:Y:S01]  /*5c50*/  SHF.L.U32 R217, R188, 0x4, RZ ;  /* 0x00000004bcd97819 */ /* 0x000fe200000006ff */
[----:B------:R-:W-:Y:S01]  /*5c60*/  HADD2.F32 R94, -RZ, R93.H1_H1 ;  /* 0x3000005dff5e7230 */ /* 0x000fe20000004100 */
[-C--:B------:R-:W-:Y:S01]  /*5c70*/  F2FP.F16.E4M3.UNPACK_B R103, R153.reuse ;  /* 0x00000099ff67723e */ /* 0x080fe200020006ff */
[----:B------:R-:W-:Y:S01]  /*5c80*/  HADD2.F32 R93, -RZ, R95.H0_H0 ;  /* 0x2000005fff5d7230 */ /* 0x000fe20000004100 */
[----:B------:R-:W-:Y:S01]  /*5c90*/  IADD3 R205, PT, PT, R217, R204, RZ ;  /* 0x000000ccd9cd7210 */ /* 0x000fe20007ffe0ff */
[----:B------:R-:W-:Y:S01]  /*5ca0*/  HADD2.F32 R95, -RZ, R97.H0_H0 ;  /* 0x20000061ff5f7230 */ /* 0x000fe20000004100 */
[----:B------:R-:W-:Y:S01]  /*5cb0*/  F2FP.F16.E4M3.UNPACK_B R105, R153.H1 ;  /* 0x00000099ff69723e */ /* 0x000fe200030006ff */
[C---:B--2---:R-:W-:Y:S01]  /*5cc0*/  FMUL R0, R78.reuse, R4 ;  /* 0x000000044e007220 */ /* 0x044fe20000400000 */
[C---:B-1----:R-:W-:Y:S01]  /*5cd0*/  FMUL R2, R78.reuse, R5 ;  /* 0x000000054e027220 */ /* 0x042fe20000400000 */
[C---:B------:R-:W-:Y:S01]  /*5ce0*/  FMUL R4, R78.reuse, R8 ;  /* 0x000000084e047220 */ /* 0x040fe20000400000 */
[C---:B------:R-:W-:Y:S01]  /*5cf0*/  FMUL R5, R78.reuse, R9 ;  /* 0x000000094e057220 */ /* 0x040fe20000400000 */
[C---:B------:R-:W-:Y:S01]  /*5d00*/  FFMA R0, R81.reuse, R82, R0 ;  /* 0x0000005251007223 */ /* 0x040fe20000000000 */
[C---:B------:R-:W-:Y:S01]  /*5d10*/  FFMA R2, R81.reuse, R83, R2 ;  /* 0x0000005351027223 */ /* 0x040fe20000000002 */
[C---:B------:R-:W-:Y:S01]  /*5d20*/  FMUL R8, R78.reuse, R12 ;  /* 0x0000000c4e087220 */ /* 0x040fe20000400000 */
[C---:B------:R-:W-:Y:S01]  /*5d30*/  FMUL R9, R78.reuse, R13 ;  /* 0x0000000d4e097220 */ /* 0x040fe20000400000 */
[C---:B------:R-:W-:Y:S01]  /*5d40*/  FMUL R12, R78.reuse, R16 ;  /* 0x000000104e0c7220 */ /* 0x040fe20000400000 */
[C---:B------:R-:W-:Y:S01]  /*5d50*/  FMUL R13, R78.reuse, R17 ;  /* 0x000000114e0d7220 */ /* 0x040fe20000400000 */
[C---:B------:R-:W-:Y:S01]  /*5d60*/  FMUL R16, R78.reuse, R20 ;  /* 0x000000144e107220 */ /* 0x040fe20000400000 */
[C---:B------:R-:W-:Y:S01]  /*5d70*/  FMUL R17, R78.reuse, R21 ;  /* 0x000000154e117220 */ /* 0x040fe20000400000 */
[----:B------:R-:W-:Y:S02]  /*5d80*/  HADD2.F32 R104, -RZ, R103.H1_H1 ;  /* 0x30000067ff687230 */ /* 0x000fe40000004100 */
[C---:B------:R-:W-:Y:S01]  /*5d90*/  FMUL R20, R78.reuse, R24 ;  /* 0x000000184e147220 */ /* 0x040fe20000400000 */
[C---:B------:R-:W-:Y:S01]  /*5da0*/  FMUL R21, R78.reuse, R25 ;  /* 0x000000194e157220 */ /* 0x040fe20000400000 */
[C---:B------:R-:W-:Y:S01]  /*5db0*/  FMUL R24, R78.reuse, R28 ;  /* 0x0000001c4e187220 */ /* 0x040fe20000400000 */
[C---:B------:R-:W-:Y:S01]  /*5dc0*/  FMUL R25, R78.reuse, R29 ;  /* 0x0000001d4e197220 */ /* 0x040fe20000400000 */
[C---:B------:R-:W-:Y:S01]  /*5dd0*/  FMUL R28, R78.reuse, R32 ;  /* 0x000000204e1c7220 */ /* 0x040fe20000400000 */
[C---:B------:R-:W-:Y:S01]  /*5de0*/  FMUL R29, R78.reuse, R33 ;  /* 0x000000214e1d7220 */ /* 0x040fe20000400000 */
[C---:B------:R-:W-:Y:S01]  /*5df0*/  FMUL R32, R78.reuse, R36 ;  /* 0x000000244e207220 */ /* 0x040fe20000400000 */
[----:B------:R-:W-:Y:S01]  /*5e00*/  F2FP.F16.E4M3.UNPACK_B R107, R154 ;  /* 0x0000009aff6b723e */ /* 0x000fe200020006ff */
[C---:B------:R-:W-:Y:S01]  /*5e10*/  FMUL R33, R78.reuse, R37 ;  /* 0x000000254e217220 */ /* 0x040fe20000400000 */
[C---:B------:R-:W-:Y:S01]  /*5e20*/  FMUL R36, R78.reuse, R40 ;  /* 0x000000284e247220 */ /* 0x040fe20000400000 */
[----:B------:R-:W-:Y:S01]  /*5e30*/  F2FP.F16.E4M3.UNPACK_B R109, R154.H1 ;  /* 0x0000009aff6d723e */ /* 0x000fe200030006ff */
[C---:B------:R-:W-:Y:S01]  /*5e40*/  FMUL R37, R78.reuse, R41 ;  /* 0x000000294e257220 */ /* 0x040fe20000400000 */
[----:B------:R-:W-:Y:S02]  /*5e50*/  HADD2.F32 R108, -RZ, R107.H1_H1 ;  /* 0x3000006bff6c7230 */ /* 0x000fe40000004100 */
        /* <DEDUP_REMOVED lines=26> */
[C---:B------:R-:W-:Y:S01]  /*6000*/  FFMA R3, R81.reuse, R84, R3 ;  /* 0x0000005451037223 */ /* 0x040fe20000000003 */
[C---:B------:R-:W-:Y:S01]  /*6010*/  FFMA R7, R81.reuse, R86, R7 ;  /* 0x0000005651077223 */ /* 0x040fe20000000007 */
[----:B------:R-:W-:Y:S01]  /*6020*/  F2FP.F16.E4M3.UNPACK_B R127, R159 ;  /* 0x0000009fff7f723e */ /* 0x000fe200020006ff */
[C---:B------:R-:W-:Y:S01]  /*6030*/  FFMA R4, R81.reuse, R85, R4 ;  /* 0x0000005551047223 */ /* 0x040fe20000000004 */
[C---:B------:R-:W-:Y:S01]  /*6040*/  FFMA R5, R81.reuse, R88, R5 ;  /* 0x0000005851057223 */ /* 0x040fe20000000005 */
[----:B------:R-:W-:Y:S01]  /*6050*/  F2FP.F16.E4M3.UNPACK_B R129, R159.H1 ;  /* 0x0000009fff81723e */ /* 0x000fe200030006ff */
[----:B------:R-:W-:Y:S01]  /*6060*/  FFMA R6, R81, R87, R6 ;  /* 0x0000005751067223 */ /* 0x000fe20000000006 */
[----:B------:R-:W-:Y:S01]  /*6070*/  F2FP.SATFINITE.E4M3.F32.PACK_AB_MERGE_C R185, R7, R3, RZ ;  /* 0x0000000307b9723e */ /* 0x000fe200048070ff */
[----:B------:R-:W-:Y:S02]  /*6080*/  HADD2.F32 R124, -RZ, R123.H1_H1 ;  /* 0x3000007bff7c7230 */ /* 0x000fe40000004100 */
[----:B------:R-:W-:Y:S01]  /*6090*/  FMUL R11, R78, R11 ;  /* 0x0000000b4e0b7220 */ /* 0x000fe20000400000 */
[----:B------:R-:W-:Y:S01]  /*60a0*/  HADD2.F32 R128, -RZ, R127.H1_H1 ;  /* 0x3000007fff807230 */ /* 0x000fe20000004100 */
[----:B------:R-:W-:Y:S01]  /*60b0*/  F2FP.SATFINITE.E4M3.F32.PACK_AB_MERGE_C R184, R2, R0, R185 ;  /* 0x0000000002b8723e */ /* 0x000fe200048070b9 */
[C---:B------:R-:W-:Y:S01]  /*60c0*/  FMUL R10, R78.reuse, R14 ;  /* 0x0000000e4e0a7220 */ /* 0x040fe20000400000 */
[C---:B------:R-:W-:Y:S01]  /*60d0*/  FFMA R11, R81.reuse, R90, R11 ;  /* 0x0000005a510b7223 */ /* 0x040fe2000000000b */
[C---:B------:R-:W-:Y:S01]  /*60e0*/  FFMA R8, R81.reuse, R89, R8 ;  /* 0x0000005951087223 */ /* 0x040fe20000000008 */
[----:B------:R-:W-:Y:S01]  /*60f0*/  FFMA R9, R81, R92, R9 ;  /* 0x0000005c51097223 */ /* 0x000fe20000000009 */
[----:B------:R-:W-:Y:S01]  /*6100*/  F2FP.F16.E4M3.UNPACK_B R131, R160 ;  /* 0x000000a0ff83723e */ /* 0x000fe200020006ff */
[----:B------:R-:W-:Y:S01]  /*6110*/  HADD2.F32 R98, -RZ, R97.H1_H1 ;  /* 0x30000061ff627230 */ /* 0x000fe20000004100 */
[----:B------:R-:W-:Y:S01]  /*6120*/  F2FP.SATFINITE.E4M3.F32.PACK_AB_MERGE_C R186, R11, R6, RZ ;  /* 0x000000060bba723e */ /* 0x000fe200048070ff */
[----:B------:R-:W-:Y:S01]  /*6130*/  FFMA R10, R81, R91, R10 ;  /* 0x0000005b510a7223 */ /* 0x000fe2000000000a */
[----:B------:R-:W-:Y:S02]  /*6140*/  HADD2.F32 R97, -RZ, R99.H0_H0 ;  /* 0x20000063ff617230 */ /* 0x000fe40000004100 */
[C---:B------:R-:W-:Y:S01]  /*6150*/  FMUL R15, R78.reuse, R15 ;  /* 0x0000000f4e0f7220 */ /* 0x040fe20000400000 */
[----:B------:R-:W-:Y:S01]  /*6160*/  F2FP.SATFINITE.E4M3.F32.PACK_AB_MERGE_C R185, R5, R4, R186 ;  /* 0x0000000405b9723e */ /* 0x000fe200048070ba */
[----:B------:R-:W-:Y:S02]  /*6170*/  HADD2.F32 R132, -RZ, R131.H1_H1 ;  /* 0x30000083ff847230 */ /* 0x000fe40000004100 */
[C---:B------:R-:W-:Y:S01]  /*6180*/  FMUL R14, R78.reuse, R18 ;  /* 0x000000124e0e7220 */ /* 0x040fe20000400000 */
[C---:B------:R-:W-:Y:S01]  /*6190*/  FFMA R15, R81.reuse, R94, R15 ;  /* 0x0000005e510f7223 */ /* 0x040fe2000000000f */
[C---:B------:R-:W-:Y:S01]  /*61a0*/  FFMA R12, R81.reuse, R93, R12 ;  /* 0x0000005d510c7223 */ /* 0x040fe2000000000c */
[----:B------:R-:W-:Y:S01]  /*61b0*/  FFMA R13, R81, R96, R13 ;  /* 0x00000060510d7223 */ /* 0x000fe2000000000d */
[----:B------:R-:W-:Y:S01]  /*61c0*/  F2FP.F16.E4M3.UNPACK_B R133, R160.H1 ;  /* 0x000000a0ff85723e */ /* 0x000fe200030006ff */
[--C-:B------:R-:W-:Y:S01]  /*61d0*/  HADD2.F32 R99, -RZ, R101.reuse.H0_H0 ;  /* 0x20000065ff637230 */ /* 0x100fe20000004100 */
[----:B------:R-:W-:Y:S01]  /*61e0*/  F2FP.SATFINITE.E4M3.F32.PACK_AB_MERGE_C R186, R15, R10, RZ ;  /* 0x0000000a0fba723e */ /* 0x000fe200048070ff */
[----:B------:R-:W-:Y:S01]  /*61f0*/  FFMA R14, R81, R95, R14 ;  /* 0x0000005f510e7223 */ /* 0x000fe2000000000e */
[C---:B------:R-:W-:Y:S01]  /*6200*/  FMUL R19, R78.reuse, R19 ;  /* 0x000000134e137220 */ /* 0x040fe20000400000 */
[----:B------:R-:W-:Y:S01]  /*6210*/  HADD2.F32 R102, -RZ, R101.H1_H1 ;  /* 0x30000065ff667230 */ /* 0x000fe20000004100 */
[----:B------:R-:W-:Y:S01]  /*6220*/  F2FP.SATFINITE.E4M3.F32.PACK_AB_MERGE_C R186, R9, R8, R186 ;  /* 0x0000000809ba723e */ /* 0x000fe200048070ba */
[----:B------:R-:W-:Y:S02]  /*6230*/  HADD2.F32 R101, -RZ, R103.H0_H0 ;  /* 0x20000067ff657230 */ /* 0x000fe40000004100 */
[C---:B------:R-:W-:Y:S01]  /*6240*/  FFMA R19, R81.reuse, R98, R19 ;  /* 0x0000006251137223 */ /* 0x040fe20000000013 */
[C---:B------:R-:W-:Y:S01]  /*6250*/  FFMA R16, R81.reuse, R97, R16 ;  /* 0x0000006151107223 */ /* 0x040fe20000000010 */
[----:B------:R-:W-:Y:S01]  /*6260*/  FFMA R17, R81, R100, R17 ;  /* 0x0000006451117223 */ /* 0x000fe20000000011 */
[C---:B------:R-:W-:Y:S01]  /*6270*/  FMUL R18, R78.reuse, R22 ;  /* 0x000000164e127220 */ /* 0x040fe20000400000 */
[----:B------:R-:W-:Y:S01]  /*6280*/  F2FP.F16.E4M3.UNPACK_B R135, R161 ;  /* 0x000000a1ff87723e */ /* 0x000fe200020006ff */
        /* <DEDUP_REMOVED lines=10> */
[----:B------:R1:W-:Y:S01]  /*6330*/  STS.128 [R172+UR49+0x4200], R184 ;  /* 0x004200b8ac007988 */ /* 0x0003e20008000c31 */
[----:B------:R-:W-:Y:S01]  /*6340*/  HADD2.F32 R136, -RZ, R135.H1_H1 ;  /* 0x30000087ff887230 */ /* 0x000fe20000004100 */
[----:B------:R-:W-:Y:S01]  /*6350*/  F2FP.SATFINITE.E4M3.F32.PACK_AB_MERGE_C R196, R23, R18, RZ ;  /* 0x0000001217c4723e */ /* 0x000fe200048070ff */
[C---:B------:R-:W-:Y:S01]  /*6360*/  FMUL R22, R78.reuse, R26 ;  /* 0x0000001a4e167220 */ /* 0x040fe20000400000 */
[C---:B------:R-:W-:Y:S01]  /*6370*/  FMUL R27, R78.reuse, R27 ;  /* 0x0000001b4e1b7220 */ /* 0x040fe20000400000 */
[--C-:B------:R-:W-:Y:S01]  /*6380*/  HADD2.F32 R107, -RZ, R109.reuse.H0_H0 ;  /* 0x2000006dff6b7230 */ /* 0x100fe20000004100 */
[----:B------:R-:W-:Y:S01]  /*6390*/  F2FP.SATFINITE.E4M3.F32.PACK_AB_MERGE_C R196, R17, R16, R196 ;  /* 0x0000001011c4723e */ /* 0x000fe200048070c4 */
[C---:B------:R-:W-:Y:S01]  /*63a0*/  FFMA R22, R81.reuse, R103, R22 ;  /* 0x0000006751167223 */ /* 0x040fe20000000016 */
[C---:B------:R-:W-:Y:S01]  /*63b0*/  FFMA R27, R81.reuse, R106, R27 ;  /* 0x0000006a511b7223 */ /* 0x040fe2000000001b */
[C---:B------:R-:W-:Y:S01]  /*63c0*/  FFMA R24, R81.reuse, R105, R24 ;  /* 0x0000006951187223 */ /* 0x040fe20000000018 */
[----:B------:R-:W-:Y:S01]  /*63d0*/  F2FP.F16.E4M3.UNPACK_B R137, R161.H1 ;  /* 0x000000a1ff89723e */ /* 0x000fe200030006ff */
[----:B------:R-:W-:Y:S02]  /*63e0*/  HADD2.F32 R110, -RZ, R109.H1_H1 ;  /* 0x3000006dff6e7230 */ /* 0x000fe40000004100 */
[----:B------:R-:W-:Y:S01]  /*63f0*/  FFMA R25, R81, R108, R25 ;  /* 0x0000006c51197223 */ /* 0x000fe20000000019 */
[----:B------:R-:W-:Y:S01]  /*6400*/  F2FP.SATFINITE.E4M3.F32.PACK_AB_MERGE_C R197, R27, R22, RZ ;  /* 0x000000161bc5723e */ /* 0x000fe200048070ff */
[----:B------:R-:W-:Y:S02]  /*6410*/  HADD2.F32 R109, -RZ, R111.H0_H0 ;  /* 0x2000006fff6d7230 */ /* 0x000fe40000004100 */
[C---:B------:R-:W-:Y:S01]  /*6420*/  FMUL R26, R78.reuse, R30 ;  /* 0x0000001e4e1a7220 */ /* 0x040fe20000400000 */
[C---:B------:R-:W-:Y:S01]  /*6430*/  FMUL R31, R78.reuse, R31 ;  /* 0x0000001f4e1f7220 */ /* 0x040fe20000400000 */
[--C-:B------:R-:W-:Y:S01]  /*6440*/  HADD2.F32 R111, -RZ, R113.reuse.H0_H0 ;  /* 0x20000071ff6f7230 */ /* 0x100fe20000004100 */
[----:B------:R-:W-:Y:S01]  /*6450*/  F2FP.SATFINITE.E4M3.F32.PACK_AB_MERGE_C R197, R21, R20, R197 ;  /* 0x0000001415c5723e */ /* 0x000fe200048070c5 */
[C---:B------:R-:W-:Y:S01]  /*6460*/  FFMA R26, R81.reuse, R107, R26 ;  /* 0x0000006b511a7223 */ /* 0x040fe2000000001a */
[C---:B------:R-:W-:Y:S01]  /*6470*/  FFMA R31, R81.reuse, R110, R31 ;  /* 0x0000006e511f7223 */ /* 0x040fe2000000001f */
[C---:B------:R-:W-:Y:S01]  /*6480*/  FFMA R28, R81.reuse, R109, R28 ;  /* 0x0000006d511c7223 */ /* 0x040fe2000000001c */
[----:B------:R-:W-:Y:S01]  /*6490*/  F2FP.F16.E4M3.UNPACK_B R139, R162 ;  /* 0x000000a2ff8b723e */ /* 0x000fe200020006ff */
[----:B------:R-:W-:Y:S02]  /*64a0*/  HADD2.F32 R114, -RZ, R113.H1_H1 ;  /* 0x30000071ff727230 */ /* 0x000fe40000004100 */
[----:B------:R-:W-:Y:S01]  /*64b0*/  FFMA R29, R81, R112, R29 ;  /* 0x00000070511d7223 */ /* 0x000fe2000000001d */
[----:B------:R-:W-:Y:S01]  /*64c0*/  F2FP.SATFINITE.E4M3.F32.PACK_AB_MERGE_C R198, R31, R26, RZ ;  /* 0x0000001a1fc6723e */ /* 0x000fe200048070ff */
[----:B------:R-:W-:Y:S02]  /*64d0*/  HADD2.F32 R113, -RZ, R115.H0_H0 ;  /* 0x20000073ff717230 */ /* 0x000fe40000004100 */
[C---:B------:R-:W-:Y:S01]  /*64e0*/  FMUL R30, R78.reuse, R34 ;  /* 0x000000224e1e7220 */ /* 0x040fe20000400000 */
[----:B------:R-:W-:Y:S01]  /*64f0*/  HADD2.F32 R140, -RZ, R139.H1_H1 ;  /* 0x3000008bff8c7230 */ /* 0x000fe20000004100 */
[----:B------:R-:W-:Y:S01]  /*6500*/  F2FP.SATFINITE.E4M3.F32.PACK_AB_MERGE_C R198, R25, R24, R198 ;  /* 0x0000001819c6723e */ /* 0x000fe200048070c6 */
[C---:B------:R-:W-:Y:S01]  /*6510*/  FMUL R35, R78.reuse, R35 ;  /* 0x000000234e237220 */ /* 0x040fe20000400000 */
[--C-:B------:R-:W-:Y:S02]  /*6520*/  HADD2.F32 R115, -RZ, R117.reuse.H0_H0 ;  /* 0x20000075ff737230 */ /* 0x100fe40000004100 */
[C---:B------:R-:W-:Y:S01]  /*6530*/  FFMA R30, R81.reuse, R111, R30 ;  /* 0x0000006f511e7223 */ /* 0x040fe2000000001e */
[----:B------:R-:W-:Y:S02]  /*6540*/  HADD2.F32 R118, -RZ, R117.H1_H1 ;  /* 0x30000075ff767230 */ /* 0x000fe40000004100 */
[C---:B------:R-:W-:Y:S01]  /*6550*/  FFMA R35, R81.reuse, R114, R35 ;  /* 0x0000007251237223 */ /* 0x040fe20000000023 */
[C---:B------:R-:W-:Y:S01]  /*6560*/  FFMA R32, R81.reuse, R113, R32 ;  /* 0x0000007151207223 */ /* 0x040fe20000000020 */
[----:B------:R-:W-:Y:S01]  /*6570*/  F2FP.F16.E4M3.UNPACK_B R141, R162.H1 ;  /* 0x000000a2ff8d723e */ /* 0x000fe200030006ff */
[----:B------:R-:W-:Y:S01]  /*6580*/  FFMA R33, R81, R116, R33 ;  /* 0x0000007451217223 */ /* 0x000fe20000000021 */
[----:B------:R-:W-:Y:S01]  /*6590*/  HADD2.F32 R117, -RZ, R119.H0_H0 ;  /* 0x20000077ff757230 */ /* 0x000fe20000004100 */
        /* <DEDUP_REMOVED lines=9> */
[----:B------:R1:W-:Y:S01]  /*6630*/  STS.128 [R204+0x4010], R196 ;  /* 0x004010c4cc007388 */ /* 0x0003e20000000c00 */
[----:B------:R-:W-:Y:S01]  /*6640*/  FFMA R37, R81, R120, R37 ;  /* 0x0000007851257223 */ /* 0x000fe20000000025 */
[----:B------:R-:W-:Y:S01]  /*6650*/  F2FP.SATFINITE.E4M3.F32.PACK_AB_MERGE_C R200, R39, R34, RZ ;  /* 0x0000002227c8723e */ /* 0x000fe200048070ff */
[----:B------:R-:W-:Y:S02]  /*6660*/  HADD2.F32 R122, -RZ, R121.H1_H1 ;  /* 0x30000079ff7a7230 */ /* 0x000fe40000004100 */
[C---:B------:R-:W-:Y:S01]  /*6670*/  FMUL R38, R78.reuse, R42 ;  /* 0x0000002a4e267220 */ /* 0x040fe20000400000 */
[----:B------:R-:W-:Y:S01]  /*6680*/  HADD2.F32 R121, -RZ, R123.H0_H0 ;  /* 0x2000007bff797230 */ /* 0x000fe20000004100 */
[----:B------:R-:W-:Y:S01]  /*6690*/  F2FP.SATFINITE.E4M3.F32.PACK_AB_MERGE_C R200, R33, R32, R200 ;  /* 0x0000002021c8723e */ /* 0x000fe200048070c8 */
[----:B------:R-:W-:Y:S02]  /*66a0*/  HADD2.F32 R144, -RZ, R143.H1_H1 ;  /* 0x3000008fff907230 */ /* 0x000fe40000004100 */
[C---:B------:R-:W-:Y:S01]  /*66b0*/  FFMA R38, R81.reuse, R119, R38 ;  /* 0x0000007751267223 */ /* 0x040fe20000000026 */
[C---:B------:R-:W-:Y:S01]  /*66c0*/  FMUL R43, R78.reuse, R43 ;  /* 0x0000002b4e2b7220 */ /* 0x040fe20000400000 */
[--C-:B------:R-:W-:Y:S02]  /*66d0*/  HADD2.F32 R123, -RZ, R125.reuse.H0_H0 ;  /* 0x2000007dff7b7230 */ /* 0x100fe40000004100 */
[C---:B------:R-:W-:Y:S01]  /*66e0*/  FMUL R42, R78.reuse, R46 ;  /* 0x0000002e4e2a7220 */ /* 0x040fe20000400000 */
[----:B------:R-:W-:Y:S02]  /*66f0*/  HADD2.F32 R126, -RZ, R125.H1_H1 ;  /* 0x3000007dff7e7230 */ /* 0x000fe40000004100 */
[C---:B------:R-:W-:Y:S01]  /*6700*/  FFMA R43, R81.reuse, R122, R43 ;  /* 0x0000007a512b7223 */ /* 0x040fe2000000002b */
[----:B------:R-:W-:Y:S01]  /*6710*/  F2FP.F16.E4M3.UNPACK_B R145, R163.H1 ;  /* 0x000000a3ff91723e */ /* 0x000fe200030006ff */
[C---:B------:R-:W-:Y:S01]  /*6720*/  FFMA R40, R81.reuse, R121, R40 ;  /* 0x0000007951287223 */ /* 0x040fe20000000028 */
[----:B------:R-:W-:Y:S01]  /*6730*/  FFMA R41, R81, R124, R41 ;  /* 0x0000007c51297223 */ /* 0x000fe20000000029 */
[----:B------:R-:W-:Y:S01]  /*6740*/  ISETP.NE.AND P0, PT, R193, RZ, PT ;  /* 0x000000ffc100720c */ /* 0x000fe20003f05270 */
[----:B------:R-:W-:Y:S01]  /*6750*/  HADD2.F32 R125, -RZ, R127.H0_H0 ;  /* 0x2000007fff7d7230 */ /* 0x000fe20000004100 */
[----:B------:R-:W-:Y:S01]  /*6760*/  F2FP.SATFINITE.E4M3.F32.PACK_AB_MERGE_C R201, R43, R38, RZ ;  /* 0x000000262bc9723e */ /* 0x000fe200048070ff */
[----:B------:R-:W-:Y:S01]  /*6770*/  FFMA R42, R81, R123, R42 ;  /* 0x0000007b512a7223 */ /* 0x000fe2000000002a */
[C---:B------:R-:W-:Y:S01]  /*6780*/  FMUL R47, R78.reuse, R47 ;  /* 0x0000002f4e2f7220 */ /* 0x040fe20000400000 */
[--C-:B------:R-:W-:Y:S01]  /*6790*/  HADD2.F32 R127, -RZ, R129.reuse.H0_H0 ;  /* 0x20000081ff7f7230 */ /* 0x100fe20000004100 */
[----:B------:R-:W-:Y:S01]  /*67a0*/  F2FP.SATFINITE.E4M3.F32.PACK_AB_MERGE_C R201, R37, R36, R201 ;  /* 0x0000002425c9723e */ /* 0x000fe200048070c9 */
[----:B------:R-:W-:Y:S02]  /*67b0*/  HADD2.F32 R130, -RZ, R129.H1_H1 ;  /* 0x30000081ff827230 */ /* 0x000fe40000004100 */
[C---:B------:R-:W-:Y:S01]  /*67c0*/  FFMA R47, R81.reuse, R126, R47 ;  /* 0x0000007e512f7223 */ /* 0x040fe2000000002f */
[C---:B------:R-:W-:Y:S01]  /*67d0*/  FFMA R44, R81.reuse, R125, R44 ;  /* 0x0000007d512c7223 */ /* 0x040fe2000000002c */
[C---:B------:R-:W-:Y:S01]  /*67e0*/  FFMA R45, R81.reuse, R128, R45 ;  /* 0x00000080512d7223 */ /* 0x040fe2000000002d */
[----:B------:R-:W-:Y:S02]  /*67f0*/  HADD2.F32 R129, -RZ, R131.H0_H0 ;  /* 0x20000083ff817230 */ /* 0x000fe40000004100 */
[C---:B------:R-:W-:Y:S01]  /*6800*/  FMUL R46, R78.reuse, R50 ;  /* 0x000000324e2e7220 */ /* 0x040fe20000400000 */
[C---:B------:R-:W-:Y:S01]  /*6810*/  FMUL R51, R78.reuse, R51 ;  /* 0x000000334e337220 */ /* 0x040fe20000400000 */
[--C-:B------:R-:W-:Y:S02]  /*6820*/  HADD2.F32 R131, -RZ, R133.reuse.H0_H0 ;  /* 0x20000085ff837230 */ /* 0x100fe40000004100 */
[C---:B------:R-:W-:Y:S01]  /*6830*/  FMUL R50, R78.reuse, R54 ;  /* 0x000000364e327220 */ /* 0x040fe20000400000 */
[C---:B------:R-:W-:Y:S01]  /*6840*/  FFMA R46, R81.reuse, R127, R46 ;  /* 0x0000007f512e7223 */ /* 0x040fe2000000002e */
[----:B------:R-:W-:Y:S02]  /*6850*/  HADD2.F32 R134, -RZ, R133.H1_H1 ;  /* 0x30000085ff867230 */ /* 0x000fe40000004100 */
[C---:B------:R-:W-:Y:S01]  /*6860*/  FFMA R51, R81.reuse, R130, R51 ;  /* 0x0000008251337223 */ /* 0x040fe20000000033 */
[----:B------:R-:W-:Y:S02]  /*6870*/  HADD2.F32 R133, -RZ, R135.H0_H0 ;  /* 0x20000087ff857230 */ /* 0x000fe40000004100 */
[C---:B------:R-:W-:Y:S01]  /*6880*/  FMUL R55, R78.reuse, R55 ;  /* 0x000000374e377220 */ /* 0x040fe20000400000 */
[C---:B------:R-:W-:Y:S01]  /*6890*/  FFMA R48, R81.reuse, R129, R48 ;  /* 0x0000008151307223 */ /* 0x040fe20000000030 */
[C---:B------:R-:W-:Y:S01]  /*68a0*/  FFMA R49, R81.reuse, R132, R49 ;  /* 0x0000008451317223 */ /* 0x040fe20000000031 */
[--C-:B------:R-:W-:Y:S02]  /*68b0*/  HADD2.F32 R135, -RZ, R137.reuse.H0_H0 ;  /* 0x20000089ff877230 */ /* 0x100fe40000004100 */
[C---:B------:R-:W-:Y:S01]  /*68c0*/  FFMA R50, R81.reuse, R131, R50 ;  /* 0x0000008351327223 */ /* 0x040fe20000000032 */
[----:B------:R-:W-:Y:S02]  /*68d0*/  HADD2.F32 R138, -RZ, R137.H1_H1 ;  /* 0x30000089ff8a7230 */ /* 0x000fe40000004100 */
[C---:B------:R-:W-:Y:S01]  /*68e0*/  FMUL R54, R78.reuse, R58 ;  /* 0x0000003a4e367220 */ /* 0x040fe20000400000 */
[----:B------:R-:W-:Y:S02]  /*68f0*/  HADD2.F32 R137, -RZ, R139.H0_H0 ;  /* 0x2000008bff897230 */ /* 0x000fe40000004100 */
[C---:B------:R-:W-:Y:S01]  /*6900*/  FFMA R55, R81.reuse, R134, R55 ;  /* 0x0000008651377223 */ /* 0x040fe20000000037 */
        /* <DEDUP_REMOVED lines=16> */
[----:B------:R-:W-:Y:S01]  /*6a10*/  FFMA R63, R81, R142, R63 ;  /* 0x0000008e513f7223 */ /* 0x000fe2000000003f */
[----:B------:R-:W-:Y:S01]  /*6a20*/  FMUL R67, R78, R67 ;  /* 0x000000434e437220 */ /* 0x000fe20000400000 */
[----:B------:R-:W-:Y:S01]  /*6a30*/  F2FP.SATFINITE.E4M3.F32.PACK_AB_MERGE_C R202, R47, R42, RZ ;  /* 0x0000002a2fca723e */ /* 0x000fe200048070ff */
[----:B------:R-:W-:Y:S01]  /*6a40*/  FFMA R60, R81, R141, R60 ;  /* 0x0000008d513c7223 */ /* 0x000fe2000000003c */
[----:B------:R-:W-:Y:S01]  /*6a50*/  F2FP.SATFINITE.E4M3.F32.PACK_AB_MERGE_C R203, R51, R46, RZ ;  /* 0x0000002e33cb723e */ /* 0x000fe200048070ff */
[C---:B------:R-:W-:Y:S01]  /*6a60*/  FFMA R61, R81.reuse, R144, R61 ;  /* 0x00000090513d7223 */ /* 0x040fe2000000003d */
[C---:B------:R-:W-:Y:S01]  /*6a70*/  FFMA R62, R81.reuse, R143, R62 ;  /* 0x0000008f513e7223 */ /* 0x040fe2000000003e */
[----:B------:R-:W-:Y:S01]  /*6a80*/  FFMA R67, R81, R146, R67 ;  /* 0x0000009251437223 */ /* 0x000fe20000000043 */
[----:B------:R-:W-:Y:S02]  /*6a90*/  F2FP.SATFINITE.E4M3.F32.PACK_AB_MERGE_C R202, R41, R40, R202 ;  /* 0x0000002829ca723e */ /* 0x000fe400048070ca */
[----:B------:R-:W-:Y:S02]  /*6aa0*/  F2FP.SATFINITE.E4M3.F32.PACK_AB_MERGE_C R203, R45, R44, R203 ;  /* 0x0000002c2dcb723e */ /* 0x000fe400048070cb */
[----:B------:R-:W-:Y:S02]  /*6ab0*/  F2FP.SATFINITE.E4M3.F32.PACK_AB_MERGE_C R212, R55, R50, RZ ;  /* 0x0000003237d4723e */ /* 0x000fe400048070ff */
[----:B------:R-:W-:Y:S01]  /*6ac0*/  F2FP.SATFINITE.E4M3.F32.PACK_AB_MERGE_C R213, R59, R54, RZ ;  /* 0x000000363bd5723e */ /* 0x000fe200048070ff */
[----:B------:R1:W-:Y:S01]  /*6ad0*/  STS.128 [R206+0x4020], R200 ;  /* 0x004020c8ce007388 */ /* 0x0003e20000000c00 */
[----:B------:R-:W-:Y:S02]  /*6ae0*/  F2FP.SATFINITE.E4M3.F32.PACK_AB_MERGE_C R214, R63, R58, RZ ;  /* 0x0000003a3fd6723e */ /* 0x000fe400048070ff */
[----:B------:R-:W-:Y:S02]  /*6af0*/  F2FP.SATFINITE.E4M3.F32.PACK_AB_MERGE_C R215, R67, R62, RZ ;  /* 0x0000003e43d7723e */ /* 0x000fe400048070ff */
[----:B------:R-:W-:Y:S02]  /*6b00*/  F2FP.SATFINITE.E4M3.F32.PACK_AB_MERGE_C R212, R49, R48, R212 ;  /* 0x0000003031d4723e */ /* 0x000fe400048070d4 */
[----:B------:R-:W-:Y:S02]  /*6b10*/  F2FP.SATFINITE.E4M3.F32.PACK_AB_MERGE_C R213, R53, R52, R213 ;  /* 0x0000003435d5723e */ /* 0x000fe400048070d5 */
[----:B------:R-:W-:Y:S02]  /*6b20*/  F2FP.SATFINITE.E4M3.F32.PACK_AB_MERGE_C R214, R57, R56, R214 ;  /* 0x0000003839d6723e */ /* 0x000fe400048070d6 */
[----:B------:R-:W-:Y:S02]  /*6b30*/  F2FP.SATFINITE.E4M3.F32.PACK_AB_MERGE_C R215, R61, R60, R215 ;  /* 0x0000003c3dd7723e */ /* 0x000fe400048070d7 */
[----:B------:R-:W-:Y:S02]  /*6b40*/  LEA R210, R181, UR49, 0x3 ;  /* 0x00000031b5d27c11 */ /* 0x000fe4000f8e18ff */
[----:B------:R-:W-:Y:S01]  /*6b50*/  @P6 SHF.L.U32 R221, R180, 0x1f, RZ ;  /* 0x0000001fb4dd6819 */ /* 0x000fe200000006ff */
[----:B------:R1:W-:Y:S01]  /*6b60*/  STS.128 [R205+0x4010], R212 ;  /* 0x004010d4cd007388 */ /* 0x0003e20000000c00 */
[----:B------:R-:W-:Y:S01]  /*6b70*/  @!PT LDS RZ, [RZ] ;  /* 0x00000000fffff984 */ /* 0x000fe20000000800 */
[----:B------:R-:W-:Y:S01]  /*6b80*/  @!PT LDS RZ, [RZ] ;  /* 0x00000000fffff984 */ /* 0x000fe20000000800 */
[----:B------:R-:W-:Y:S01]  /*6b90*/  @!PT LDS RZ, [RZ] ;  /* 0x00000000fffff984 */ /* 0x000fe20000000800 */
[----:B------:R-:W-:Y:S01]  /*6ba0*/  @!PT LDS RZ, [RZ] ;  /* 0x00000000fffff984 */ /* 0x000fe20000000800 */
[----:B------:R2:W-:Y:S07]  /*6bb0*/  MEMBAR.ALL.CTA ;  /* 0x0000000000007992 */ /* 0x0005ee0000008000 */
[----:B--2---:R-:W2:Y:S02]  /*6bc0*/  FENCE.VIEW.ASYNC.S ;  /* 0x00000000000073c6 */ /* 0x004ea40000000000 */
[----:B--2---:R-:W-:Y:S06]  /*6bd0*/  BAR.SYNC.DEFER_BLOCKING 0x1, 0x80 ;  /* 0x0042000000007b1d */ /* 0x004fec0000010000 */
[----:B------:R-:W-:Y:S05]  /*6be0*/  @P0 BRA `(.L_x_98) ;  /* 0x0000000000280947 */ /* 0x000fea0003800000 */
[----:B------:R-:W-:Y:S02]  /*6bf0*/  UIADD3 UR4, UPT, UPT, UR49, 0x4200, URZ ;  /* 0x0000420031047890 */ /* 0x000fe4000fffe0ff */
[----:B------:R-:W-:Y:S01]  /*6c00*/  UIADD3 UR6, UP0, UPT, UR52, 0x680, URZ ;  /* 0x0000068034067890 */ /* 0x000fe2000ff1e0ff */
[----:B------:R-:W-:Y:S03]  /*6c10*/  UMOV UR43, UR36 ;  /* 0x00000024002b7c82 */ /* 0x000fe60008000000 */
[----:B------:R-:W-:Y:S01]  /*6c20*/  MOV R192, UR4 ;  /* 0x0000000400c07c02 */ /* 0x000fe20008000f00 */
[----:B------:R-:W-:Y:S03]  /*6c30*/  UIADD3.X UR7, UPT, UPT, URZ, UR53, URZ, UP0, !UPT ;  /* 0x00000035ff077290 */ /* 0x000fe600087fe4ff */
[----:B------:R-:W-:Y:S11]  /*6c40*/  R2UR UR40, R192 ;  /* 0x00000000c02872ca */ /* 0x000ff600000e0000 */
[----:B------:R-:W-:Y:S02]  /*6c50*/  @!UPT UIADD3 URZ, UPT, UPT, URZ, URZ, URZ ;  /* 0x000000fffffff290 */ /* 0x000fe4000fffe0ff */
[----:B------:R2:W-:Y:S01]  /*6c60*/  UTMASTG.3D [UR40], [UR6] ;  /* 0x00000028060073b5 */ /* 0x0005e20008010000 */
[----:B------:R0:W-:Y:S01]  /*6c70*/  UTMACMDFLUSH ;  /* 0x00000000000079b7 */ /* 0x0001e20000000000 */
[----:B--2---:R-:W-:Y:S04]  /*6c80*/  DEPBAR.LE SB0, 0x1 ;  /* 0x000080400000791a */ /* 0x004fe80000000000 */
.L_x_98:
[----:B------:R-:W-:Y:S05]  /*6c90*/  BSYNC.RECONVERGENT B0 ;  /* 0x0000000000007941 */ /* 0x000fea0003800200 */
.L_x_97:
[----:B------:R-:W-:Y:S06]  /*6ca0*/  BAR.SYNC.DEFER_BLOCKING 0x1, 0x80 ;  /* 0x0042000000007b1d */ /* 0x000fec0000010000 */
[----:B------:R-:W2:Y:S01]  /*6cb0*/  @P6 SYNCS.PHASECHK.TRANS64.TRYWAIT P0, [R210+URZ+0x60], R221 ;  /* 0x000060ddd20065a7 */ /* 0x000ea200080011ff */
[----:B------:R-:W-:Y:S01]  /*6cc0*/  BSSY B1, `(.L_x_99) ;  /* 0x0000023000017945 */ /* 0x000fe20003800000 */
[----:B--2---:R-:W-:Y:S03]  /*6cd0*/  @P6 SEL R208, RZ, 0x1, !P0 ;  /* 0x00000001ffd06807 */ /* 0x004fe60004000000 */
[----:B------:R-:W-:Y:S05]  /*6ce0*/  @!P6 BRA `(.L_x_100) ;  /* 0x000000000080e947 */ /* 0x000fea0003800000 */
[----:B------:R-:W-:Y:S01]  /*6cf0*/  ISETP.NE.AND P1, PT, R209, RZ, PT ;  /* 0x000000ffd100720c */ /* 0x000fe20003f25270 */
[----:B------:R-:W-:Y:S01]  /*6d00*/  BSSY B0, `(.L_x_101) ;  /* 0x000000a000007945 */ /* 0x000fe20003800000 */
[----:B------:R-:W-:Y:S11]  /*6d10*/  ISETP.NE.AND P0, PT, R208, RZ, PT ;  /* 0x000000ffd000720c */ /* 0x000ff60003f05270 */
[----:B------:R-:W-:Y:S04]  /*6d20*/  @P1 IMAD R0, R181, 0x2000, R190 ;  /* 0x00002000b5001824 */ /* 0x000fe800078e02be */
[C---:B------:R-:W-:Y:S01]  /*6d30*/  @P1 IMAD.IADD R2, R0.reuse, 0x1, R211 ;  /* 0x0000000100021824 */ /* 0x040fe200078e02d3 */
[----:B------:R-:W-:Y:S03]  /*6d40*/  @P1 IADD3 R219, PT, PT, R0, R219, RZ ;  /* 0x000000db00db1210 */ /* 0x000fe60007ffe0ff */
[----:B------:R-:W-:Y:S01]  /*6d50*/  @P1 IMAD.IADD R217, R217, 0x1, R2 ;  /* 0x00000001d9d91824 */ /* 0x000fe200078e0202 */
[----:B------:R-:W-:Y:S06]  /*6d60*/  @P0 BRA `(.L_x_102) ;  /* 0x00000000000c0947 */ /* 0x000fec0003800000 */
[----:B------:R-:W-:Y:S04]  /*6d70*/  SHF.L.U32 R3, R180, 0x1f, RZ ;  /* 0x0000001fb4037819 */ /* 0x000fe800000006ff */
[----:B------:R-:W2:Y:S02]  /*6d80*/  SYNCS.PHASECHK.TRANS64.TRYWAIT P0, [R210+URZ+0x60], R3 ;  /* 0x00006003d20075a7 */ /* 0x000ea400080011ff */
[----:B--2---:R-:W-:Y:S05]  /*6d90*/  @!P0 BRA `(.L_x_103) ;  /* 0x0000001c00e88947 */ /* 0x004fea0003800000 */
.L_x_102:
[----:B------:R-:W-:Y:S05]  /*6da0*/  BSYNC B0 ;  /* 0x0000000000007941 */ /* 0x000fea0003800000 */
.L_x_101:
[----:B------:R-:W-:Y:S01]  /*6db0*/  ISETP.NE.AND P0, PT, R209, RZ, PT ;  /* 0x000000ffd100720c */ /* 0x000fe20003f05270 */
[----:B--2---:R-:W-:Y:S02]  /*6dc0*/  VIADD R210, R210, 0x70 ;  /* 0x00000070d2d27836 */ /* 0x004fe40000000000 */
[----:B------:R-:W-:Y:S02]  /*6dd0*/  IMAD.U32 R3, RZ, RZ, UR37 ;  /* 0x00000025ff037e24 */ /* 0x000fe4000f8e00ff */
[----:B------:R-:W-:Y:S03]  /*6de0*/  VIADD R181, R181, 0x1 ;  /* 0x00000001b5b57836 */ /* 0x000fe60000000000 */
[----:B------:R-:W-:Y:S05]  /*6df0*/  PRMT R3, R3, 0x654, R210 ;  /* 0x0000065403037816 */ /* 0x000fea00000000d2 */
[----:B------:R2:W3:Y:S04]  /*6e00*/  @P0 LDS.128 R148, [R0] ;  /* 0x0000000000940984 */ /* 0x0004e80000000c00 */
[----:B------:R2:W4:Y:S04]  /*6e10*/  @P0 LDS.128 R152, [R2+0x10] ;  /* 0x0000100002980984 */ /* 0x0005280000000c00 */
        /* <DEDUP_REMOVED lines=9> */
[----:B------:R-:W-:Y:S01]  /*6eb0*/  SEL R181, R181, RZ, P0 ;  /* 0x000000ffb5b57207 */ /* 0x000fe20000000000 */
[----:B-----5:R5:W-:Y:S02]  /*6ec0*/  SYNCS.ARRIVE.TRANS64.RED.A1T0 RZ, [R3+URZ], RZ ;  /* 0x000000ff03ff79a7 */ /* 0x020be400081004ff */
[----:B-----5:R-:W-:Y:S04]  /*6ed0*/  SEL R3, RZ, 0x1, P0 ;  /* 0x00000001ff037807 */ /* 0x020fe80000000000 */
[----:B--234-:R-:W-:Y:S02]  /*6ee0*/  LOP3.LUT R180, R180, R3, RZ, 0x3c, !PT ;  /* 0x00000003b4b47212 */ /* 0x01cfe400078e3cff */
.L_x_100:
[----:B------:R-:W-:Y:S05]  /*6ef0*/  BSYNC B1 ;  /* 0x0000000000017941 */ /* 0x000fea0003800000 */
.L_x_99:
[----:B------:R-:W-:Y:S05]  /*6f00*/  VIADD R0, R80, 0x40 ;  /* 0x0000004050007836 */ /* 0x000fea0000000000 */
[----:B------:R-:W-:Y:S04]  /*6f10*/  SHF.R.U32.HI R0, RZ, 0x15, R0 ;  /* 0x00000015ff007819 */ /* 0x000fe80000011600 */
[----:B------:R-:W-:Y:S11]  /*6f20*/  LOP3.LUT P0, RZ, R0, 0x3, R173, 0x48, !PT ;  /* 0x0000000300ff7812 */ /* 0x000ff600078048ad */
[----:B------:R-:W-:Y:S02]  /*6f30*/  @!UPT UIADD3 URZ, UPT, UPT, URZ, URZ, URZ ;  /* 0x000000fffffff290 */ /* 0x000fe4000fffe0ff */
[----:B------:R-:W-:Y:S05]  /*6f40*/  @!P0 BRA `(.L_x_104) ;  /* 0x0000000000408947 */ /* 0x000fea0003800000 */
[----:B------:R-:W2:Y:S01]  /*6f50*/  LDCU.64 UR8, c[0x4][0x70] ;  /* 0x01000e00ff0877ac */ /* 0x000ea20008000a00 */
[----:B------:R-:W-:Y:S01]  /*6f60*/  MOV R3, 0x0 ;  /* 0x0000000000037802 */ /* 0x000fe20000000f00 */
[----:B------:R-:W-:Y:S02]  /*6f70*/  HFMA2 R12, -RZ, RZ, 0, 5.9604644775390625e-08 ;  /* 0x00000001ff0c7431 */ /* 0x000fe400000001ff */
[----:B------:R-:W-:Y:S02]  /*6f80*/  IMAD.MOV.U32 R8, RZ, RZ, 0x192 ;  /* 0x00000192ff087424 */ /* 0x000fe400078e00ff */
[----:B------:R-:W-:Y:S01]  /*6f90*/  IMAD.MOV.U32 R13, RZ, RZ, RZ ;  /* 0x000000ffff0d7224 */ /* 0x000fe200078e00ff */
[----:B------:R-:W3:Y:S01]  /*6fa0*/  LDCU.64 UR6, c[0x4][0x78] ;  /* 0x01000f00ff0677ac */ /* 0x000ee20008000a00 */
[----:B------:R-:W4:Y:S01]  /*6fb0*/  LDC.64 R2, c[0x4][R3] ;  /* 0x0100000003027b82 */ /* 0x000f220000000a00 */
[----:B------:R-:W5:Y:S01]  /*6fc0*/  LDCU.64 UR4, c[0x4][0x10] ;  /* 0x01000200ff0477ac */ /* 0x000f620008000a00 */
[----:B--2---:R-:W-:Y:S01]  /*6fd0*/  MOV R5, UR9 ;  /* 0x0000000900057c02 */ /* 0x004fe20008000f00 */
[----:B------:R-:W-:Y:S01]  /*6fe0*/  IMAD.U32 R4, RZ, RZ, UR8 ;  /* 0x00000008ff047e24 */ /* 0x000fe2000f8e00ff */
[----:B---3--:R-:W-:Y:S01]  /*6ff0*/  MOV R7, UR7 ;  /* 0x0000000700077c02 */ /* 0x008fe20008000f00 */
[----:B------:R-:W-:Y:S01]  /*7000*/  IMAD.U32 R6, RZ, RZ, UR6 ;  /* 0x00000006ff067e24 */ /* 0x000fe2000f8e00ff */
[----:B-----5:R-:W-:Y:S01]  /*7010*/  MOV R11, UR5 ;  /* 0x00000005000b7c02 */ /* 0x020fe20008000f00 */
[----:B------:R-:W-:Y:S02]  /*7020*/  IMAD.U32 R10, RZ, RZ, UR4 ;  /* 0x00000004ff0a7e24 */ /* 0x000fe4000f8e00ff */
[----:B------:R-:W-:Y:S07]  /*7030*/  LEPC R20, `(.L_x_104) ;  /* 0x000000001014794e */ /* 0x000fee0000000000 */
[----:B-1--4-:R-:W-:Y:S05]  /*7040*/  CALL.ABS.NOINC R2 ;  /* 0x0000000002007343 */ /* 0x012fea0003c00000 */
.L_x_104:
[----:B------:R-:W-:Y:S01]  /*7050*/  ISETP.NE.AND P0, PT, R193, RZ, PT ;  /* 0x000000ffc100720c */ /* 0x000fe20003f05270 */
[----:B------:R-:W-:Y:S05]  /*7060*/  WARPSYNC.ALL ;  /* 0x0000000000007948 */ /* 0x000fea0003800000 */
[----:B------:R-:W-:Y:S01]  /*7070*/  R2UR UR4, R80 ;  /* 0x00000000500472ca */ /* 0x000fe200000e0000 */
[----:B------:R-:W-:Y:S01]  /*7080*/  BSSY.RECONVERGENT B0, `(.L_x_105) ;  /* 0x000011d000007945 */ /* 0x000fe20003800200 */
[----:B------:R-:W-:Y:S02]  /*7090*/  F2FP.F16.E4M3.UNPACK_B R11, R149 ;  /* 0x00000095ff0b723e */ /* 0x000fe400020006ff */
[----:B------:R-:W-:Y:S02]  /*70a0*/  F2FP.F16.E4M3.UNPACK_B R10, R150 ;  /* 0x00000096ff0a723e */ /* 0x000fe400020006ff */
[----:B------:R-:W-:Y:S01]  /*70b0*/  F2FP.F16.E4M3.UNPACK_B R9, R151 ;  /* 0x00000097ff09723e */ /* 0x000fe200020006ff */
[--C-:B------:R-:W-:Y:S01]  /*70c0*/  HADD2.F32 R83, -RZ, R11.reuse.H0_H0 ;  /* 0x2000000bff537230 */ /* 0x100fe20000004100 */
[----:B------:R-:W-:Y:S01]  /*70d0*/  F2FP.F16.E4M3.UNPACK_B R8, R152 ;  /* 0x00000098ff08723e */ /* 0x000fe200020006ff */
[----:B------:R-:W-:Y:S01]  /*70e0*/  HADD2.F32 R84, -RZ, R11.H1_H1 ;  /* 0x3000000bff547230 */ /* 0x000fe20000004100 */
[----:B------:R-:W-:Y:S01]  /*70f0*/  F2FP.F16.E4M3.UNPACK_B R7, R153 ;  /* 0x00000099ff07723e */ /* 0x000fe200020006ff */
[--C-:B------:R-:W-:Y:S01]  /*7100*/  HADD2.F32 R87, -RZ, R10.reuse.H0_H0 ;  /* 0x2000000aff577230 */ /* 0x100fe20000004100 */
[----:B------:R-:W-:Y:S01]  /*7110*/  F2FP.F16.E4M3.UNPACK_B R6, R154 ;  /* 0x0000009aff06723e */ /* 0x000fe200020006ff */
[----:B------:R-:W-:Y:S01]  /*7120*/  HADD2.F32 R88, -RZ, R10.H1_H1 ;  /* 0x3000000aff587230 */ /* 0x000fe20000004100 */
[----:B------:R-:W-:Y:S01]  /*7130*/  F2FP.F16.E4M3.UNPACK_B R5, R155 ;  /* 0x0000009bff05723e */ /* 0x000fe200020006ff */
[--C-:B------:R-:W-:Y:S01]  /*7140*/  HADD2.F32 R91, -RZ, R9.reuse.H0_H0 ;  /* 0x20000009ff5b7230 */ /* 0x100fe20000004100 */
[----:B-1----:R-:W-:Y:S01]  /*7150*/  F2FP.F16.E4M3.UNPACK_B R4, R156 ;  /* 0x0000009cff04723e */ /* 0x002fe200020006ff */
[----:B------:R-:W-:Y:S01]  /*7160*/  HADD2.F32 R92, -RZ, R9.H1_H1 ;  /* 0x30000009ff5c7230 */ /* 0x000fe20000004100 */
[-C--:B------:R-:W-:Y:S01]  /*7170*/  F2FP.F16.E4M3.UNPACK_B R2, R148.reuse ;  /* 0x00000094ff02723e */ /* 0x080fe200020006ff */
[--C-:B------:R-:W-:Y:S01]  /*7180*/  HADD2.F32 R95, -RZ, R8.reuse.H0_H0 ;  /* 0x20000008ff5f7230 */ /* 0x100fe20000004100 */
[----:B------:R-:W-:Y:S01]  /*7190*/  F2FP.F16.E4M3.UNPACK_B R148, R148.H1 ;  /* 0x00000094ff94723e */ /* 0x000fe200030006ff */
[----:B------:R-:W-:Y:S01]  /*71a0*/  HADD2.F32 R97, -RZ, R8.H1_H1 ;  /* 0x30000008ff617230 */ /* 0x000fe20000004100 */
[----:B------:R-:W-:Y:S01]  /*71b0*/  F2FP.F16.E4M3.UNPACK_B R149, R149.H1 ;  /* 0x00000095ff95723e */ /* 0x000fe200030006ff */
[--C-:B------:R-:W-:Y:S01]  /*71c0*/  HADD2.F32 R98, -RZ, R7.reuse.H0_H0 ;  /* 0x20000007ff627230 */ /* 0x100fe20000004100 */
[----:B------:R-:W-:Y:S01]  /*71d0*/  F2FP.F16.E4M3.UNPACK_B R150, R150.H1 ;  /* 0x00000096ff96723e */ /* 0x000fe200030006ff */
[----:B------:R-:W-:Y:S01]  /*71e0*/  HADD2.F32 R101, -RZ, R7.H1_H1 ;  /* 0x30000007ff657230 */ /* 0x000fe20000004100 */
[----:B------:R-:W-:Y:S01]  /*71f0*/  F2FP.F16.E4M3.UNPACK_B R151, R151.H1 ;  /* 0x00000097ff97723e */ /* 0x000fe200030006ff */
[--C-:B------:R-:W-:Y:S01]  /*7200*/  HADD2.F32 R102, -RZ, R6.reuse.H0_H0 ;  /* 0x20000006ff667230 */ /* 0x100fe20000004100 */
[----:B------:R-:W-:Y:S01]  /*7210*/  F2FP.F16.E4M3.UNPACK_B R138, R163 ;  /* 0x000000a3ff8a723e */ /* 0x000fe200020006ff */
[----:B------:R-:W-:Y:S01]  /*7220*/  HADD2.F32 R105, -RZ, R6.H1_H1 ;  /* 0x30000006ff697230 */ /* 0x000fe20000004100 */
[----:B------:R-:W-:Y:S01]  /*7230*/  R2UR UR5, R207 ;  /* 0x00000000cf0572ca */ /* 0x000fe200000e0000 */
        /* <DEDUP_REMOVED lines=8> */
[----:B------:R-:W1:Y:S01]  /*72c0*/  LDTM.x64 R4, tmem[UR4+0x40] ;  /* 0x00004004000479ee */ /* 0x000e620008340000 */
[--C-:B------:R-:W-:Y:S01]  /*72d0*/  HADD2.F32 R0, -RZ, R2.reuse.H0_H0 ;  /* 0x20000002ff007230 */ /* 0x100fe20000004100 */
[----:B------:R-:W-:Y:S01]  /*72e0*/  NOP ;  /* 0x0000000000007918 */ /* 0x000fe20000000000 */
[----:B------:R-:W-:Y:S01]  /*72f0*/  HADD2.F32 R2, -RZ, R2.H1_H1 ;  /* 0x30000002ff027230 */ /* 0x000fe20000004100 */
[----:B------:R-:W-:Y:S01]  /*7300*/  UIADD3 UR5, UPT, UPT, UR5, 0xd0, URZ ;  /* 0x000000d005057890 */ /* 0x000fe2000fffe0ff */
[--C-:B------:R-:W-:Y:S01]  /*7310*/  HADD2.F32 R86, -RZ, R149.reuse.H1_H1 ;  /* 0x30000095ff567230 */ /* 0x100fe20000004100 */
[----:B------:R-:W-:Y:S01]  /*7320*/  F2FP.F16.E4M3.UNPACK_B R132, R161 ;  /* 0x000000a1ff84723e */ /* 0x000fe200020006ff */
[--C-:B------:R-:W-:Y:S01]  /*7330*/  HADD2.F32 R114, -RZ, R116.reuse.H0_H0 ;  /* 0x20000074ff727230 */ /* 0x100fe20000004100 */
[----:B------:R-:W-:Y:S01]  /*7340*/  UPRMT UR5, UR37, 0x654, UR5 ;  /* 0x0000065425057896 */ /* 0x000fe20008000005 */
[----:B------:R-:W-:Y:S01]  /*7350*/  HADD2.F32 R117, -RZ, R116.H1_H1 ;  /* 0x30000074ff757230 */ /* 0x000fe20000004100 */
[----:B------:R-:W-:Y:S01]  /*7360*/  F2FP.F16.E4M3.UNPACK_B R136, R162 ;  /* 0x000000a2ff88723e */ /* 0x000fe200020006ff */
[--C-:B------:R-:W-:Y:S01]  /*7370*/  HADD2.F32 R118, -RZ, R120.reuse.H0_H0 ;  /* 0x20000078ff767230 */ /* 0x100fe20000004100 */
[----:B------:R-:W-:Y:S01]  /*7380*/  F2FP.F16.E4M3.UNPACK_B R152, R152.H1 ;  /* 0x00000098ff98723e */ /* 0x000fe200030006ff */
[----:B------:R-:W-:Y:S01]  /*7390*/  HADD2.F32 R121, -RZ, R120.H1_H1 ;  /* 0x30000078ff797230 */ /* 0x000fe20000004100 */
[----:B------:R-:W-:Y:S01]  /*73a0*/  F2FP.F16.E4M3.UNPACK_B R153, R153.H1 ;  /* 0x00000099ff99723e */ /* 0x000fe200030006ff */
[--C-:B------:R-:W-:Y:S01]  /*73b0*/  HADD2.F32 R122, -RZ, R124.reuse.H0_H0 ;  /* 0x2000007cff7a7230 */ /* 0x100fe20000004100 */
[----:B------:R-:W-:Y:S01]  /*73c0*/  F2FP.F16.E4M3.UNPACK_B R154, R154.H1 ;  /* 0x0000009aff9a723e */ /* 0x000fe200030006ff */
[----:B-1----:R-:W-:Y:S01]  /*73d0*/  SYNCS.ARRIVE.TRANS64.RED.A1T0 RZ, [UR5], RZ ;  /* 0x000000ffffff79a7 */ /* 0x002fe20008100405 */
[----:B------:R-:W-:Y:S01]  /*73e0*/  HADD2.F32 R125, -RZ, R124.H1_H1 ;  /* 0x3000007cff7d7230 */ /* 0x000fe20000004100 */
[----:B------:R-:W-:Y:S01]  /*73f0*/  F2FP.F16.E4M3.UNPACK_B R155, R155.H1 ;  /* 0x0000009bff9b723e */ /* 0x000fe200030006ff */
[--C-:B------:R-:W-:Y:S01]  /*7400*/  HADD2.F32 R126, -RZ, R128.reuse.H0_H0 ;  /* 0x20000080ff7e7230 */ /* 0x100fe20000004100 */
[----:B------:R-:W-:Y:S01]  /*7410*/  F2FP.F16.E4M3.UNPACK_B R156, R156.H1 ;  /* 0x0000009cff9c723e */ /* 0x000fe200030006ff */
[----:B------:R-:W-:Y:S01]  /*7420*/  HADD2.F32 R129, -RZ, R128.H1_H1 ;  /* 0x30000080ff817230 */ /* 0x000fe20000004100 */
[----:B------:R-:W-:Y:S01]  /*7430*/  F2FP.F16.E4M3.UNPACK_B R157, R157.H1 ;  /* 0x0000009dff9d723e */ /* 0x000fe200030006ff */
[C---:B------:R-:W-:Y:S01]  /*7440*/  FMUL R4, R78.reuse, R4 ;  /* 0x000000044e047220 */ /* 0x040fe20000400000 */
[C---:B------:R-:W-:Y:S01]  /*7450*/  FMUL R5, R78.reuse, R5 ;  /* 0x000000054e057220 */ /* 0x040fe20000400000 */
[----:B------:R-:W-:Y:S02]  /*7460*/  HADD2.F32 R3, -RZ, R148.H0_H0 ;  /* 0x20000094ff037230 */ /* 0x000fe40000004100 */
        /* <DEDUP_REMOVED lines=9> */
[C---:B------:R-:W-:Y:S01]  /*7500*/  FMUL R2, R78.reuse, R21 ;  /* 0x000000154e027220 */ /* 0x040fe20000400000 */
[C---:B------:R-:W-:Y:S01]  /*7510*/  FMUL R21, R78.reuse, R28 ;  /* 0x0000001c4e157220 */ /* 0x040fe20000400000 */
[----:B------:R-:W-:Y:S02]  /*7520*/  HADD2.F32 R130, -RZ, R132.H0_H0 ;  /* 0x20000084ff827230 */ /* 0x000fe40000004100 */
[C---:B------:R-:W-:Y:S01]  /*7530*/  FMUL R6, R78.reuse, R6 ;  /* 0x000000064e067220 */ /* 0x040fe20000400000 */
[----:B------:R-:W-:Y:S02]  /*7540*/  HADD2.F32 R82, -RZ, R148.H1_H1 ;  /* 0x30000094ff527230 */ /* 0x000fe40000004100 */
[C---:B------:R-:W-:Y:S01]  /*7550*/  FMUL R7, R78.reuse, R7 ;  /* 0x000000074e077220 */ /* 0x040fe20000400000 */
[----:B------:R-:W-:Y:S02]  /*7560*/  HADD2.F32 R85, -RZ, R149.H0_H0 ;  /* 0x20000095ff557230 */ /* 0x000fe40000004100 */
[C---:B------:R-:W-:Y:S01]  /*7570*/  FFMA R6, R81.reuse, R3, R6 ;  /* 0x0000000351067223 */ /* 0x040fe20000000006 */
[----:B------:R-:W-:Y:S02]  /*7580*/  HADD2.F32 R133, -RZ, R132.H1_H1 ;  /* 0x30000084ff857230 */ /* 0x000fe40000004100 */
[C---:B------:R-:W-:Y:S01]  /*7590*/  FFMA R7, R81.reuse, R82, R7 ;  /* 0x0000005251077223 */ /* 0x040fe20000000007 */
[C---:B------:R-:W-:Y:S01]  /*75a0*/  FFMA R8, R81.reuse, R83, R8 ;  /* 0x0000005351087223 */ /* 0x040fe20000000008 */
[C---:B------:R-:W-:Y:S01]  /*75b0*/  FFMA R9, R81.reuse, R84, R9 ;  /* 0x0000005451097223 */ /* 0x040fe20000000009 */
[--C-:B------:R-:W-:Y:S02]  /*75c0*/  HADD2.F32 R82, -RZ, R138.reuse.H0_H0 ;  /* 0x2000008aff527230 */ /* 0x100fe40000004100 */
[C---:B------:R-:W-:Y:S01]  /*75d0*/  FMUL R10, R78.reuse, R10 ;  /* 0x0000000a4e0a7220 */ /* 0x040fe20000400000 */
[----:B------:R-:W-:Y:S02]  /*75e0*/  HADD2.F32 R83, -RZ, R138.H1_H1 ;  /* 0x3000008aff537230 */ /* 0x000fe40000004100 */
[C---:B------:R-:W-:Y:S01]  /*75f0*/  FMUL R11, R78.reuse, R11 ;  /* 0x0000000b4e0b7220 */ /* 0x040fe20000400000 */
[----:B------:R-:W-:Y:S02]  /*7600*/  HADD2.F32 R89, -RZ, R150.H0_H0 ;  /* 0x20000096ff597230 */ /* 0x000fe40000004100 */
[C---:B------:R-:W-:Y:S01]  /*7610*/  FFMA R10, R81.reuse, R85, R10 ;  /* 0x00000055510a7223 */ /* 0x040fe2000000000a */
[--C-:B------:R-:W-:Y:S02]  /*7620*/  HADD2.F32 R134, -RZ, R136.reuse.H0_H0 ;  /* 0x20000088ff867230 */ /* 0x100fe40000004100 */
[C---:B------:R-:W-:Y:S01]  /*7630*/  FFMA R11, R81.reuse, R86, R11 ;  /* 0x00000056510b7223 */ /* 0x040fe2000000000b */
[C---:B------:R-:W-:Y:S01]  /*7640*/  FFMA R12, R81.reuse, R87, R12 ;  /* 0x00000057510c7223 */ /* 0x040fe2000000000c */
[----:B------:R-:W-:Y:S01]  /*7650*/  FFMA R13, R81, R88, R13 ;  /* 0x00000058510d7223 */ /* 0x000fe2000000000d */
[----:B------:R-:W-:Y:S01]  /*7660*/  F2FP.SATFINITE.E4M3.F32.PACK_AB_MERGE_C R86, R7, R6, RZ ;  /* 0x000000060756723e */ /* 0x000fe200048070ff */
[C---:B------:R-:W-:Y:S01]  /*7670*/  FMUL R7, R78.reuse, R24 ;  /* 0x000000184e077220 */ /* 0x040fe20000400000 */
[----:B------:R-:W-:Y:S01]  /*7680*/  F2FP.SATFINITE.E4M3.F32.PACK_AB_MERGE_C R138, R11, R10, RZ ;  /* 0x0000000a0b8a723e */ /* 0x000fe200048070ff */
[C---:B------:R-:W-:Y:S01]  /*7690*/  FMUL R10, R78.reuse, R25 ;  /* 0x000000194e0a7220 */ /* 0x040fe20000400000 */
[C---:B------:R-:W-:Y:S01]  /*76a0*/  FMUL R25, R78.reuse, R32 ;  /* 0x000000204e197220 */ /* 0x040fe20000400000 */
[----:B------:R-:W-:Y:S02]  /*76b0*/  HADD2.F32 R137, -RZ, R136.H1_H1 ;  /* 0x30000088ff897230 */ /* 0x000fe40000004100 */
[C---:B------:R-:W-:Y:S01]  /*76c0*/  FMUL R14, R78.reuse, R14 ;  /* 0x0000000e4e0e7220 */ /* 0x040fe20000400000 */
[----:B------:R-:W-:Y:S02]  /*76d0*/  HADD2.F32 R90, -RZ, R150.H1_H1 ;  /* 0x30000096ff5a7230 */ /* 0x000fe40000004100 */
[C---:B------:R-:W-:Y:S01]  /*76e0*/  FMUL R15, R78.reuse, R15 ;  /* 0x0000000f4e0f7220 */ /* 0x040fe20000400000 */
[--C-:B------:R-:W-:Y:S02]  /*76f0*/  HADD2.F32 R93, -RZ, R151.reuse.H0_H0 ;  /* 0x20000097ff5d7230 */ /* 0x100fe40000004100 */
[C---:B------:R-:W-:Y:S01]  /*7700*/  FFMA R14, R81.reuse, R89, R14 ;  /* 0x00000059510e7223 */ /* 0x040fe2000000000e */
[----:B------:R-:W-:Y:S02]  /*7710*/  HADD2.F32 R94, -RZ, R151.H1_H1 ;  /* 0x30000097ff5e7230 */ /* 0x000fe40000004100 */
[C---:B------:R-:W-:Y:S01]  /*7720*/  FFMA R15, R81.reuse, R90, R15 ;  /* 0x0000005a510f7223 */ /* 0x040fe2000000000f */
[C---:B------:R-:W-:Y:S01]  /*7730*/  FFMA R16, R81.reuse, R91, R16 ;  /* 0x0000005b51107223 */ /* 0x040fe20000000010 */
[----:B------:R-:W-:Y:S01]  /*7740*/  FFMA R17, R81, R92, R17 ;  /* 0x0000005c51117223 */ /* 0x000fe20000000011 */
[C---:B------:R-:W-:Y:S01]  /*7750*/  FMUL R18, R78.reuse, R18 ;  /* 0x000000124e127220 */ /* 0x040fe20000400000 */
[C---:B------:R-:W-:Y:S01]  /*7760*/  FMUL R19, R78.reuse, R19 ;  /* 0x000000134e137220 */ /* 0x040fe20000400000 */
[--C-:B------:R-:W-:Y:S01]  /*7770*/  HADD2.F32 R96, -RZ, R152.reuse.H0_H0 ;  /* 0x20000098ff607230 */ /* 0x100fe20000004100 */
[----:B------:R-:W-:Y:S01]  /*7780*/  F2FP.SATFINITE.E4M3.F32.PACK_AB_MERGE_C R14, R15, R14, RZ ;  /* 0x0000000e0f0e723e */ /* 0x000fe200048070ff */
[C---:B------:R-:W-:Y:S01]  /*7790*/  FFMA R18, R81.reuse, R93, R18 ;  /* 0x0000005d51127223 */ /* 0x040fe20000000012 */
[C---:B------:R-:W-:Y:S01]  /*77a0*/  FFMA R19, R81.reuse, R94, R19 ;  /* 0x0000005e51137223 */ /* 0x040fe20000000013 */
[C---:B------:R-:W-:Y:S01]  /*77b0*/  FFMA R0, R81.reuse, R95, R0 ;  /* 0x0000005f51007223 */ /* 0x040fe20000000000 */
[----:B------:R-:W-:Y:S01]  /*77c0*/  FFMA R2, R81, R97, R2 ;  /* 0x0000006151027223 */ /* 0x000fe20000000002 */
[----:B------:R-:W-:Y:S02]  /*77d0*/  HADD2.F32 R99, -RZ, R152.H1_H1 ;  /* 0x30000098ff637230 */ /* 0x000fe40000004100 */
[C---:B------:R-:W-:Y:S01]  /*77e0*/  FMUL R3, R78.reuse, R22 ;  /* 0x000000164e037220 */ /* 0x040fe20000400000 */
[----:B------:R-:W-:Y:S01]  /*77f0*/  F2FP.SATFINITE.E4M3.F32.PACK_AB_MERGE_C R18, R19, R18, RZ ;  /* 0x000000121312723e */ /* 0x000fe200048070ff */
[C---:B------:R-:W-:Y:S01]  /*7800*/  FMUL R22, R78.reuse, R29 ;  /* 0x0000001d4e167220 */ /* 0x040fe20000400000 */
[C---:B------:R-:W-:Y:S01]  /*7810*/  FMUL R29, R78.reuse, R36 ;  /* 0x000000244e1d7220 */ /* 0x040fe20000400000 */
[C---:B------:R-:W-:Y:S01]  /*7820*/  FFMA R3, R81.reuse, R96, R3 ;  /* 0x0000006051037223 */ /* 0x040fe20000000003 */
[C---:B------:R-:W-:Y:S01]  /*7830*/  FMUL R6, R78.reuse, R23 ;  /* 0x000000174e067220 */ /* 0x040fe20000400000 */
[--C-:B------:R-:W-:Y:S02]  /*7840*/  HADD2.F32 R100, -RZ, R153.reuse.H0_H0 ;  /* 0x20000099ff647230 */ /* 0x100fe40000004100 */
[C---:B------:R-:W-:Y:S01]  /*7850*/  FMUL R11, R78.reuse, R26 ;  /* 0x0000001a4e0b7220 */ /* 0x040fe20000400000 */
[----:B------:R-:W-:Y:S02]  /*7860*/  HADD2.F32 R103, -RZ, R153.H1_H1 ;  /* 0x30000099ff677230 */ /* 0x000fe40000004100 */
[C---:B------:R-:W-:Y:S01]  /*7870*/  FFMA R6, R81.reuse, R99, R6 ;  /* 0x0000006351067223 */ /* 0x040fe20000000006 */
[C---:B------:R-:W-:Y:S01]  /*7880*/  FFMA R7, R81.reuse, R98, R7 ;  /* 0x0000006251077223 */ /* 0x040fe20000000007 */
[C---:B------:R-:W-:Y:S01]  /*7890*/  FFMA R10, R81.reuse, R101, R10 ;  /* 0x00000065510a7223 */ /* 0x040fe2000000000a */
[C---:B------:R-:W-:Y:S01]  /*78a0*/  FFMA R11, R81.reuse, R100, R11 ;  /* 0x00000064510b7223 */ /* 0x040fe2000000000b */
[----:B------:R-:W-:Y:S01]  /*78b0*/  FMUL R26, R78, R33 ;  /* 0x000000214e1a7220 */ /* 0x000fe20000400000 */
[----:B------:R-:W-:Y:S01]  /*78c0*/  F2FP.SATFINITE.E4M3.F32.PACK_AB_MERGE_C R3, R6, R3, RZ ;  /* 0x000000030603723e */ /* 0x000fe200048070ff */
[C---:B------:R-:W-:Y:S01]  /*78d0*/  FMUL R33, R78.reuse, R40 ;  /* 0x000000284e217220 */ /* 0x040fe20000400000 */
        /* <DEDUP_REMOVED lines=8> */
[C---:B------:R-:W-:Y:S01]  /*7960*/  FMUL R30, R78.reuse, R37 ;  /* 0x000000254e1e7220 */ /* 0x040fe20000400000 */
[C---:B------:R-:W-:Y:S01]  /*7970*/  FMUL R37, R78.reuse, R44 ;  /* 0x0000002c4e257220 */ /* 0x040fe20000400000 */
[C---:B------:R-:W-:Y:S01]  /*7980*/  FMUL R24, R78.reuse, R31 ;  /* 0x0000001f4e187220 */ /* 0x040fe20000400000 */
[----:B------:R-:W-:Y:S01]  /*7990*/  F2FP.F16.E4M3.UNPACK_B R158, R158.H1 ;  /* 0x0000009eff9e723e */ /* 0x000fe200030006ff */
[--C-:B------:R-:W-:Y:S02]  /*79a0*/  HADD2.F32 R108, -RZ, R155.reuse.H0_H0 ;  /* 0x2000009bff6c7230 */ /* 0x100fe40000004100 */
[----:B------:R-:W-:Y:S01]  /*79b0*/  FMUL R27, R78, R34 ;  /* 0x000000224e1b7220 */ /* 0x000fe20000400000 */
[----:B------:R-:W-:Y:S02]  /*79c0*/  HADD2.F32 R111, -RZ, R155.H1_H1 ;  /* 0x3000009bff6f7230 */ /* 0x000fe40000004100 */
[C---:B------:R-:W-:Y:S01]  /*79d0*/  FFMA R24, R81.reuse, R107, R24 ;  /* 0x0000006b51187223 */ /* 0x040fe20000000018 */
[----:B------:R-:W-:Y:S01]  /*79e0*/  F2FP.F16.E4M3.UNPACK_B R159, R159.H1 ;  /* 0x0000009fff9f723e */ /* 0x000fe200030006ff */
[C---:B------:R-:W-:Y:S01]  /*79f0*/  FFMA R25, R81.reuse, R106, R25 ;  /* 0x0000006a51197223 */ /* 0x040fe20000000019 */
[C---:B------:R-:W-:Y:S01]  /*7a00*/  FFMA R26, R81.reuse, R109, R26 ;  /* 0x0000006d511a7223 */ /* 0x040fe2000000001a */
[----:B------:R-:W-:Y:S01]  /*7a10*/  F2FP.F16.E4M3.UNPACK_B R160, R160.H1 ;  /* 0x000000a0ffa0723e */ /* 0x000fe200030006ff */
[C---:B------:R-:W-:Y:S01]  /*7a20*/  FFMA R27, R81.reuse, R108, R27 ;  /* 0x0000006c511b7223 */ /* 0x040fe2000000001b */
[----:B------:R-:W-:Y:S01]  /*7a30*/  F2FP.SATFINITE.E4M3.F32.PACK_AB_MERGE_C R6, R24, R23, RZ ;  /* 0x000000171806723e */ /* 0x000fe200048070ff */
[C---:B------:R-:W-:Y:S01]  /*7a40*/  FMUL R34, R78.reuse, R41 ;  /* 0x000000294e227220 */ /* 0x040fe20000400000 */
[C---:B------:R-:W-:Y:S01]  /*7a50*/  FMUL R41, R78.reuse, R48 ;  /* 0x000000304e297220 */ /* 0x040fe20000400000 */
[----:B------:R-:W-:Y:S01]  /*7a60*/  FMUL R28, R78, R35 ;  /* 0x000000234e1c7220 */ /* 0x000fe20000400000 */
[----:B------:R-:W-:Y:S01]  /*7a70*/  F2FP.F16.E4M3.UNPACK_B R161, R161.H1 ;  /* 0x000000a1ffa1723e */ /* 0x000fe200030006ff */
[--C-:B------:R-:W-:Y:S01]  /*7a80*/  HADD2.F32 R112, -RZ, R156.reuse.H0_H0 ;  /* 0x2000009cff707230 */ /* 0x100fe20000004100 */
[----:B------:R-:W-:Y:S01]  /*7a90*/  F2FP.SATFINITE.E4M3.F32.PACK_AB_MERGE_C R6, R22, R21, R6 ;  /* 0x000000151606723e */ /* 0x000fe20004807006 */
[C---:B------:R-:W-:Y:S01]  /*7aa0*/  FFMA R28, R81.reuse, R111, R28 ;  /* 0x0000006f511c7223 */ /* 0x040fe2000000001c */
[C---:B------:R-:W-:Y:S01]  /*7ab0*/  FFMA R29, R81.reuse, R110, R29 ;  /* 0x0000006e511d7223 */ /* 0x040fe2000000001d */
[C---:B------:R-:W-:Y:S01]  /*7ac0*/  FFMA R30, R81.reuse, R113, R30 ;  /* 0x00000071511e7223 */ /* 0x040fe2000000001e */
[----:B------:R-:W-:Y:S02]  /*7ad0*/  HADD2.F32 R115, -RZ, R156.H1_H1 ;  /* 0x3000009cff737230 */ /* 0x000fe40000004100 */
[C---:B------:R-:W-:Y:S01]  /*7ae0*/  FMUL R31, R78.reuse, R38 ;  /* 0x000000264e1f7220 */ /* 0x040fe20000400000 */
[----:B------:R-:W-:Y:S01]  /*7af0*/  F2FP.F16.E4M3.UNPACK_B R162, R162.H1 ;  /* 0x000000a2ffa2723e */ /* 0x000fe200030006ff */
[C---:B------:R-:W-:Y:S01]  /*7b00*/  FMUL R38, R78.reuse, R45 ;  /* 0x0000002d4e267220 */ /* 0x040fe20000400000 */
[C---:B------:R-:W-:Y:S01]  /*7b10*/  FMUL R45, R78.reuse, R52 ;  /* 0x000000344e2d7220 */ /* 0x040fe20000400000 */
[----:B------:R-:W-:Y:S01]  /*7b20*/  F2FP.F16.E4M3.UNPACK_B R163, R163.H1 ;  /* 0x000000a3ffa3723e */ /* 0x000fe200030006ff */
[----:B------:R-:W-:Y:S01]  /*7b30*/  FFMA R31, R81, R112, R31 ;  /* 0x00000070511f7223 */ /* 0x000fe2000000001f */
[----:B------:R-:W-:Y:S01]  /*7b40*/  FMUL R52, R78, R59 ;  /* 0x0000003b4e347220 */ /* 0x000fe20000400000 */
[----:B------:R-:W-:Y:S01]  /*7b50*/  IADD3 R76, PT, PT, R76, 0x1, RZ ;  /* 0x000000014c4c7810 */ /* 0x000fe20007ffe0ff */
[C---:B------:R-:W-:Y:S01]  /*7b60*/  FMUL R59, R78.reuse, R66 ;  /* 0x000000424e3b7220 */ /* 0x040fe20000400000 */
[----:B------:R-:W-:Y:S01]  /*7b70*/  F2FP.SATFINITE.E4M3.F32.PACK_AB_MERGE_C R66, R13, R12, R14 ;  /* 0x0000000c0d42723e */ /* 0x000fe2000480700e */
[C---:B------:R-:W-:Y:S01]  /*7b80*/  FMUL R32, R78.reuse, R39 ;  /* 0x000000274e207220 */ /* 0x040fe20000400000 */
[--C-:B------:R-:W-:Y:S02]  /*7b90*/  HADD2.F32 R116, -RZ, R157.reuse.H0_H0 ;  /* 0x2000009dff747230 */ /* 0x100fe40000004100 */
[C---:B------:R-:W-:Y:S01]  /*7ba0*/  FMUL R35, R78.reuse, R42 ;  /* 0x0000002a4e237220 */ /* 0x040fe20000400000 */
[----:B------:R-:W-:Y:S02]  /*7bb0*/  HADD2.F32 R119, -RZ, R157.H1_H1 ;  /* 0x3000009dff777230 */ /* 0x000fe40000004100 */
[C---:B------:R-:W-:Y:S01]  /*7bc0*/  FFMA R32, R81.reuse, R115, R32 ;  /* 0x0000007351207223 */ /* 0x040fe20000000020 */
[----:B------:R-:W-:Y:S01]  /*7bd0*/  FMUL R36, R78, R43 ;  /* 0x0000002b4e247220 */ /* 0x000fe20000400000 */
[C---:B------:R-:W-:Y:S01]  /*7be0*/  FFMA R33, R81.reuse, R114, R33 ;  /* 0x0000007251217223 */ /* 0x040fe20000000021 */
[C---:B------:R-:W-:Y:S01]  /*7bf0*/  FFMA R34, R81.reuse, R117, R34 ;  /* 0x0000007551227223 */ /* 0x040fe20000000022 */
[--C-:B------:R-:W-:Y:S01]  /*7c00*/  HADD2.F32 R120, -RZ, R158.reuse.H0_H0 ;  /* 0x2000009eff787230 */ /* 0x100fe20000004100 */
[----:B------:R-:W-:Y:S01]  /*7c10*/  F2FP.SATFINITE.E4M3.F32.PACK_AB_MERGE_C R32, R32, R31, RZ ;  /* 0x0000001f2020723e */ /* 0x000fe200048070ff */
[C---:B------:R-:W-:Y:S01]  /*7c20*/  FFMA R35, R81.reuse, R116, R35 ;  /* 0x0000007451237223 */ /* 0x040fe20000000023 */
[----:B------:R-:W-:Y:S02]  /*7c30*/  HADD2.F32 R123, -RZ, R158.H1_H1 ;  /* 0x3000009eff7b7230 */ /* 0x000fe40000004100 */
[----:B------:R-:W-:Y:S01]  /*7c40*/  FMUL R39, R78, R46 ;  /* 0x0000002e4e277220 */ /* 0x000fe20000400000 */
[----:B------:R-:W-:Y:S01]  /*7c50*/  F2FP.SATFINITE.E4M3.F32.PACK_AB_MERGE_C R32, R30, R29, R32 ;  /* 0x0000001d1e20723e */ /* 0x000fe20004807020 */
[C---:B------:R-:W-:Y:S01]  /*7c60*/  FFMA R36, R81.reuse, R119, R36 ;  /* 0x0000007751247223 */ /* 0x040fe20000000024 */
[C---:B------:R-:W-:Y:S01]  /*7c70*/  FMUL R40, R78.reuse, R47 ;  /* 0x0000002f4e287220 */ /* 0x040fe20000400000 */
[C---:B------:R-:W-:Y:S01]  /*7c80*/  FFMA R37, R81.reuse, R118, R37 ;  /* 0x0000007651257223 */ /* 0x040fe20000000025 */
[C---:B------:R-:W-:Y:S01]  /*7c90*/  FFMA R38, R81.reuse, R121, R38 ;  /* 0x0000007951267223 */ /* 0x040fe20000000026 */
[C---:B------:R-:W-:Y:S01]  /*7ca0*/  FMUL R42, R78.reuse, R49 ;  /* 0x000000314e2a7220 */ /* 0x040fe20000400000 */
[--C-:B------:R-:W-:Y:S02]  /*7cb0*/  HADD2.F32 R124, -RZ, R159.reuse.H0_H0 ;  /* 0x2000009fff7c7230 */ /* 0x100fe40000004100 */
[C---:B------:R-:W-:Y:S01]  /*7cc0*/  FFMA R39, R81.reuse, R120, R39 ;  /* 0x0000007851277223 */ /* 0x040fe20000000027 */
[----:B------:R-:W-:Y:S02]  /*7cd0*/  HADD2.F32 R127, -RZ, R159.H1_H1 ;  /* 0x3000009fff7f7230 */ /* 0x000fe40000004100 */
[C---:B------:R-:W-:Y:S01]  /*7ce0*/  FMUL R43, R78.reuse, R50 ;  /* 0x000000324e2b7220 */ /* 0x040fe20000400000 */
[C---:B------:R-:W-:Y:S01]  /*7cf0*/  FFMA R40, R81.reuse, R123, R40 ;  /* 0x0000007b51287223 */ /* 0x040fe20000000028 */
[C---:B------:R-:W-:Y:S01]  /*7d00*/  FMUL R44, R78.reuse, R51 ;  /* 0x000000334e2c7220 */ /* 0x040fe20000400000 */
[C---:B------:R-:W-:Y:S01]  /*7d10*/  FFMA R41, R81.reuse, R122, R41 ;  /* 0x0000007a51297223 */ /* 0x040fe20000000029 */
[C---:B------:R-:W-:Y:S01]  /*7d20*/  FMUL R50, R78.reuse, R57 ;  /* 0x000000394e327220 */ /* 0x040fe20000400000 */
[C---:B------:R-:W-:Y:S01]  /*7d30*/  FMUL R57, R78.reuse, R64 ;  /* 0x000000404e397220 */ /* 0x040fe20000400000 */
[----:B------:R-:W-:Y:S01]  /*7d40*/  FFMA R42, R81, R125, R42 ;  /* 0x0000007d512a7223 */ /* 0x000fe2000000002a */
[C---:B------:R-:W-:Y:S01]  /*7d50*/  FMUL R46, R78.reuse, R53 ;  /* 0x000000354e2e7220 */ /* 0x040fe20000400000 */
[--C-:B------:R-:W-:Y:S01]  /*7d60*/  HADD2.F32 R128, -RZ, R160.reuse.H0_H0 ;  /* 0x200000a0ff807230 */ /* 0x100fe20000004100 */
[----:B------:R-:W-:Y:S01]  /*7d70*/  F2FP.SATFINITE.E4M3.F32.PACK_AB_MERGE_C R64, R5, R4, R86 ;  /* 0x000000040540723e */ /* 0x000fe20004807056 */
[C---:B------:R-:W-:Y:S01]  /*7d80*/  FMUL R51, R78.reuse, R58 ;  /* 0x0000003a4e337220 */ /* 0x040fe20000400000 */
[C---:B------:R-:W-:Y:S01]  /*7d90*/  FMUL R53, R78.reuse, R60 ;  /* 0x0000003c4e357220 */ /* 0x040fe20000400000 */
[C---:B------:R-:W-:Y:S01]  /*7da0*/  FFMA R43, R81.reuse, R124, R43 ;  /* 0x0000007c512b7223 */ /* 0x040fe2000000002b */
[----:B------:R-:W-:Y:S02]  /*7db0*/  HADD2.F32 R131, -RZ, R160.H1_H1 ;  /* 0x300000a0ff837230 */ /* 0x000fe40000004100 */
[C---:B------:R-:W-:Y:S01]  /*7dc0*/  FMUL R47, R78.reuse, R54 ;  /* 0x000000364e2f7220 */ /* 0x040fe20000400000 */
[C---:B------:R-:W-:Y:S01]  /*7dd0*/  FMUL R58, R78.reuse, R65 ;  /* 0x000000414e3a7220 */ /* 0x040fe20000400000 */
[----:B------:R-:W-:Y:S01]  /*7de0*/  FMUL R60, R78, R67 ;  /* 0x000000434e3c7220 */ /* 0x000fe20000400000 */
[----:B------:R-:W-:Y:S01]  /*7df0*/  F2FP.SATFINITE.E4M3.F32.PACK_AB_MERGE_C R5, R20, R11, RZ ;  /* 0x0000000b1405723e */ /* 0x000fe200048070ff */
[----:B------:R-:W-:Y:S01]  /*7e00*/  FFMA R44, R81, R127, R44 ;  /* 0x0000007f512c7223 */ /* 0x000fe2000000002c */
[C---:B------:R-:W-:Y:S01]  /*7e10*/  FMUL R48, R78.reuse, R55 ;  /* 0x000000374e307220 */ /* 0x040fe20000400000 */
[----:B------:R-:W-:Y:S01]  /*7e20*/  F2FP.SATFINITE.E4M3.F32.PACK_AB_MERGE_C R65, R9, R8, R138 ;  /* 0x000000080941723e */ /* 0x000fe2000480708a */
[----:B------:R-:W-:Y:S01]  /*7e30*/  FFMA R45, R81, R126, R45 ;  /* 0x0000007e512d7223 */ /* 0x000fe2000000002d */
[----:B------:R-:W-:Y:S01]  /*7e40*/  F2FP.SATFINITE.E4M3.F32.PACK_AB_MERGE_C R67, R17, R16, R18 ;  /* 0x000000101143723e */ /* 0x000fe20004807012 */
[----:B------:R-:W-:Y:S01]  /*7e50*/  FMUL R49, R78, R56 ;  /* 0x000000384e317220 */ /* 0x000fe20000400000 */
[C---:B------:R-:W-:Y:S01]  /*7e60*/  FFMA R46, R81.reuse, R129, R46 ;  /* 0x00000081512e7223 */ /* 0x040fe2000000002e */
[--C-:B------:R-:W-:Y:S02]  /*7e70*/  HADD2.F32 R132, -RZ, R161.reuse.H0_H0 ;  /* 0x200000a1ff847230 */ /* 0x100fe40000004100 */
[C---:B------:R-:W-:Y:S01]  /*7e80*/  FFMA R47, R81.reuse, R128, R47 ;  /* 0x00000080512f7223 */ /* 0x040fe2000000002f */
[----:B------:R1:W-:Y:S01]  /*7e90*/  STS.128 [R172+UR49+0x6200], R64 ;  /* 0x00620040ac007988 */ /* 0x0003e20008000c31 */
[----:B------:R-:W-:Y:S01]  /*7ea0*/  HADD2.F32 R135, -RZ, R161.H1_H1 ;  /* 0x300000a1ff877230 */ /* 0x000fe20000004100 */
[----:B------:R-:W-:Y:S01]  /*7eb0*/  F2FP.SATFINITE.E4M3.F32.PACK_AB_MERGE_C R5, R10, R7, R5 ;  /* 0x000000070a05723e */ /* 0x000fe20004807005 */
[C---:B------:R-:W-:Y:S01]  /*7ec0*/  FFMA R48, R81.reuse, R131, R48 ;  /* 0x0000008351307223 */ /* 0x040fe20000000030 */
[----:B------:R-:W-:Y:S01]  /*7ed0*/  F2FP.SATFINITE.E4M3.F32.PACK_AB_MERGE_C R7, R28, R27, RZ ;  /* 0x0000001b1c07723e */ /* 0x000fe200048070ff */
        /* <DEDUP_REMOVED lines=8> */
[----:B------:R-:W-:Y:S01]  /*7f60*/  FMUL R56, R78, R63 ;  /* 0x0000003f4e387220 */ /* 0x000fe20000400000 */
[----:B------:R-:W-:Y:S01]  /*7f70*/  F2FP.SATFINITE.E4M3.F32.PACK_AB_MERGE_C R4, R2, R0, R3 ;  /* 0x000000000204723e */ /* 0x000fe20004807003 */
[C---:B------:R-:W-:Y:S01]  /*7f80*/  FFMA R53, R81.reuse, R134, R53 ;  /* 0x0000008651357223 */ /* 0x040fe20000000035 */
[----:B------:R-:W-:Y:S01]  /*7f90*/  F2FP.SATFINITE.E4M3.F32.PACK_AB_MERGE_C R7, R26, R25, R7 ;  /* 0x000000191a07723e */ /* 0x000fe20004807007 */
[C---:B------:R-:W-:Y:S01]  /*7fa0*/  FFMA R54, R81.reuse, R137, R54 ;  /* 0x0000008951367223 */ /* 0x040fe20000000036 */
[--C-:B------:R-:W-:Y:S02]  /*7fb0*/  HADD2.F32 R84, -RZ, R163.reuse.H0_H0 ;  /* 0x200000a3ff547230 */ /* 0x100fe40000004100 */
[C---:B------:R-:W-:Y:S01]  /*7fc0*/  FFMA R55, R81.reuse, R136, R55 ;  /* 0x0000008851377223 */ /* 0x040fe20000000037 */
[----:B------:R-:W-:Y:S01]  /*7fd0*/  HADD2.F32 R85, -RZ, R163.H1_H1 ;  /* 0x300000a3ff557230 */ /* 0x000fe20000004100 */
[----:B------:R1:W-:Y:S01]  /*7fe0*/  STS.128 [R204+0x6010], R4 ;  /* 0x00601004cc007388 */ /* 0x0003e20000000c00 */
[----:B------:R-:W-:Y:S01]  /*7ff0*/  F2FP.SATFINITE.E4M3.F32.PACK_AB_MERGE_C R35, R36, R35, RZ ;  /* 0x000000232423723e */ /* 0x000fe200048070ff */
[C---:B------:R-:W-:Y:S01]  /*8000*/  FFMA R56, R81.reuse, R139, R56 ;  /* 0x0000008b51387223 */ /* 0x040fe20000000038 */
[----:B------:R-:W-:Y:S01]  /*8010*/  F2FP.SATFINITE.E4M3.F32.PACK_AB_MERGE_C R39, R40, R39, RZ ;  /* 0x000000272827723e */ /* 0x000fe200048070ff */
[C---:B------:R-:W-:Y:S01]  /*8020*/  FFMA R57, R81.reuse, R82, R57 ;  /* 0x0000005251397223 */ /* 0x040fe20000000039 */
[----:B------:R-:W-:Y:S01]  /*8030*/  F2FP.SATFINITE.E4M3.F32.PACK_AB_MERGE_C R43, R44, R43, RZ ;  /* 0x0000002b2c2b723e */ /* 0x000fe200048070ff */
[C---:B------:R-:W-:Y:S01]  /*8040*/  FFMA R58, R81.reuse, R83, R58 ;  /* 0x00000053513a7223 */ /* 0x040fe2000000003a */
[C---:B------:R-:W-:Y:S01]  /*8050*/  FFMA R59, R81.reuse, R84, R59 ;  /* 0x00000054513b7223 */ /* 0x040fe2000000003b */
[----:B------:R-:W-:Y:S01]  /*8060*/  F2FP.SATFINITE.E4M3.F32.PACK_AB_MERGE_C R33, R34, R33, R35 ;  /* 0x000000212221723e */ /* 0x000fe20004807023 */
        /* <DEDUP_REMOVED lines=11> */
[----:B------:R-:W-:Y:S05]  /*8120*/  F2FP.SATFINITE.E4M3.F32.PACK_AB_MERGE_C R51, R58, R57, R59 ;  /* 0x000000393a33723e */ /* 0x000fea000480703b */
        /* <DEDUP_REMOVED lines=9> */
[----:B------:R-:W-:Y:S02]  /*81c0*/  UIADD3 UR8, UP0, UPT, UR52, 0x680, URZ ;  /* 0x0000068034087890 */ /* 0x000fe4000ff1e0ff */
[----:B------:R-:W-:Y:S02]  /*81d0*/  UIADD3 UR5, UPT, UPT, UR41, 0x40, URZ ;  /* 0x0000004029057890 */ /* 0x000fe4000fffe0ff */
[----:B------:R-:W-:Y:S02]  /*81e0*/  UIADD3 UR4, UPT, UPT, UR49, 0x6200, URZ ;  /* 0x0000620031047890 */ /* 0x000fe4000fffe0ff */
[----:B------:R-:W-:Y:S01]  /*81f0*/  UIADD3.X UR9, UPT, UPT, URZ, UR53, URZ, UP0, !UPT ;  /* 0x00000035ff097290 */ /* 0x000fe200087fe4ff */
[----:B------:R-:W-:Y:S01]  /*8200*/  UMOV UR6, UR42 ;  /* 0x0000002a00067c82 */ /* 0x000fe20008000000 */
[----:B------:R-:W-:Y:S07]  /*8210*/  UMOV UR7, UR36 ;  /* 0x0000002400077c82 */ /* 0x000fee0008000000 */
[----:B------:R2:W-:Y:S01]  /*8220*/  UTMASTG.3D [UR4], [UR8] ;  /* 0x00000004080073b5 */ /* 0x0005e20008010000 */
[----:B------:R0:W-:Y:S01]  /*8230*/  UTMACMDFLUSH ;  /* 0x00000000000079b7 */ /* 0x0001e20000000000 */
[----:B--2---:R-:W-:Y:S04]  /*8240*/  DEPBAR.LE SB0, 0x1 ;  /* 0x000080400000791a */ /* 0x004fe80000000000 */
.L_x_106:
[----:B------:R-:W-:Y:S05]  /*8250*/  BSYNC.RECONVERGENT B0 ;  /* 0x0000000000007941 */ /* 0x000fea0003800200 */
.L_x_105:
[----:B------:R-:W-:Y:S01]  /*8260*/  BAR.SYNC.DEFER_BLOCKING 0x1, 0x80 ;  /* 0x0042000000007b1d */ /* 0x000fe20000010000 */
[----:B------:R-:W-:Y:S01]  /*8270*/  ISETP.NE.AND P2, PT, R194, RZ, PT ;  /* 0x000000ffc200720c */ /* 0x000fe20003f45270 */
[----:B------:R-:W-:Y:S01]  /*8280*/  IMAD.IADD R20, R75, 0x1, R147 ;  /* 0x000000014b147824 */ /* 0x000fe200078e0293 */
[----:B------:R-:W-:Y:S01]  /*8290*/  ISETP.NE.AND P0, PT, R195, 0x2, PT ;  /* 0x00000002c300780c */ /* 0x000fe20003f05270 */
[----:B------:R-:W-:Y:S01]  /*82a0*/  IMAD.IADD R21, R77, 0x1, R170 ;  /* 0x000000014d157824 */ /* 0x000fe200078e02aa */
[----:B------:R-:W-:Y:S02]  /*82b0*/  ISETP.NE.AND P1, PT, R76, 0x4, PT ;  /* 0x000000044c00780c */ /* 0x000fe40003f25270 */
[----:B------:R-:W-:Y:S02]  /*82c0*/  SEL R3, RZ, 0x1, P0 ;  /* 0x00000001ff037807 */ /* 0x000fe40000000000 */
[----:B------:R-:W-:Y:S02]  /*82d0*/  SEL R0, RZ, 0x1, P1 ;  /* 0x00000001ff007807 */ /* 0x000fe40000800000 */
[----:B------:R-:W-:Y:S02]  /*82e0*/  LOP3.LUT R182, R182, R3, RZ, 0x3c, !PT ;  /* 0x00000003b6b67212 */ /* 0x000fe400078e3cff */
[----:B------:R-:W-:Y:S02]  /*82f0*/  LOP3.LUT R183, R183, R0, RZ, 0x3c, !PT ;  /* 0x00000000b7b77212 */ /* 0x000fe400078e3cff */
[----:B------:R-:W-:Y:S02]  /*8300*/  @P2 R2UR UR36, R179 ;  /* 0x00000000b32422ca */ /* 0x000fe400000e0000 */
[----:B------:R-:W-:Y:S02]  /*8310*/  SEL R195, R195, RZ, P0 ;  /* 0x000000ffc3c37207 */ /* 0x000fe40000000000 */
[----:B------:R-:W-:Y:S01]  /*8320*/  SEL R76, R76, RZ, P1 ;  /* 0x000000ff4c4c7207 */ /* 0x000fe20000800000 */
[----:B------:R-:W-:Y:S10]  /*8330*/  @P2 BRA `(.L_x_107) ;  /* 0xffffffc400bc2947 */ /* 0x000ff4000383ffff */
[----:B------:R-:W-:Y:S05]  /*8340*/  EXIT ;  /* 0x000000000000794d */ /* 0x000fea0003800000 */
.L_x_19:
[----:B--2---:R2:W1:Y:S02]  /*8350*/  SYNCS.PHASECHK.TRANS64.TRYWAIT P0, [R3+URZ+0x100], R2 ;  /* 0x00010002030075a7 */ /* 0x00446400080011ff */
[----:B-1----:R-:W-:Y:S05]  /*8360*/  @!P0 NANOSLEEP.SYNCS 0x989680 ;  /* 0x009896800000895d */ /* 0x002fea0003900000 */
[----:B------:R-:W1:Y:S02]  /*8370*/  @!P0 SYNCS.PHASECHK.TRANS64 P0, [R3+URZ+0x100], R2 ;  /* 0x00010002030085a7 */ /* 0x000e6400080010ff */
[----:B-1----:R-:W-:Y:S05]  /*8380*/  @!P0 BRA `(.L_x_19) ;  /* 0xfffffffc00f08947 */ /* 0x002fea000383ffff */
[----:B------:R-:W-:Y:S05]  /*8390*/  BRA `(.L_x_108) ;  /* 0xffffff9000907947 */ /* 0x000fea000383ffff */
.L_x_22:
[----:B-1----:R-:W-:-:S07]  /*83a0*/  MOV R2, UR33 ;  /* 0x0000002100027c02 */ /* 0x002fce0008000f00 */
.L_x_109:
[----:B-1----:R1:W2:Y:S02]  /*83b0*/  SYNCS.PHASECHK.TRANS64.TRYWAIT P0, [R2+URZ+0x30], R5 ;  /* 0x00003005020075a7 */ /* 0x0022a400080011ff */
[----:B--2---:R-:W-:Y:S05]  /*83c0*/  @!P0 NANOSLEEP.SYNCS 0x989680 ;  /* 0x009896800000895d */ /* 0x004fea0003900000 */
[----:B------:R-:W2:Y:S02]  /*83d0*/  @!P0 SYNCS.PHASECHK.TRANS64 P0, [R2+URZ+0x30], R5 ;  /* 0x00003005020085a7 */ /* 0x000ea400080010ff */
[----:B--2---:R-:W-:Y:S05]  /*83e0*/  @!P0 BRA `(.L_x_109) ;  /* 0xfffffffc00f08947 */ /* 0x004fea000383ffff */
[----:B------:R-:W-:Y:S05]  /*83f0*/  BRA `(.L_x_21) ;  /* 0xffffff9000e07947 */ /* 0x000fea000383ffff */
.L_x_28:
[----:B-1----:R-:W-:-:S07]  /*8400*/  MOV R2, UR17 ;  /* 0x0000001100027c02 */ /* 0x002fce0008000f00 */
.L_x_110:
[----:B-1----:R1:W2:Y:S02]  /*8410*/  SYNCS.PHASECHK.TRANS64.TRYWAIT P0, [R2+URZ+0x30], R5 ;  /* 0x00003005020075a7 */ /* 0x0022a400080011ff */
[----:B--2---:R-:W-:Y:S05]  /*8420*/  @!P0 NANOSLEEP.SYNCS 0x989680 ;  /* 0x009896800000895d */ /* 0x004fea0003900000 */
[----:B------:R-:W2:Y:S02]  /*8430*/  @!P0 SYNCS.PHASECHK.TRANS64 P0, [R2+URZ+0x30], R5 ;  /* 0x00003005020085a7 */ /* 0x000ea400080010ff */
[----:B--2---:R-:W-:Y:S05]  /*8440*/  @!P0 BRA `(.L_x_110) ;  /* 0xfffffffc00f08947 */ /* 0x004fea000383ffff */
[----:B------:R-:W-:Y:S05]  /*8450*/  BRA `(.L_x_27) ;  /* 0xffffff9400847947 */ /* 0x000fea000383ffff */
.L_x_32:
[----:B-1----:R1:W2:Y:S02]  /*8460*/  SYNCS.PHASECHK.TRANS64.TRYWAIT P0, [R2+URZ+0x90], R3 ;  /* 0x00009003020075a7 */ /* 0x0022a400080011ff */
[----:B--2---:R-:W-:Y:S05]  /*8470*/  @!P0 NANOSLEEP.SYNCS 0x989680 ;  /* 0x009896800000895d */ /* 0x004fea0003900000 */
[----:B------:R-:W2:Y:S02]  /*8480*/  @!P0 SYNCS.PHASECHK.TRANS64 P0, [R2+URZ+0x90], R3 ;  /* 0x00009003020085a7 */ /* 0x000ea400080010ff */
[----:B--2---:R-:W-:Y:S05]  /*8490*/  @!P0 BRA `(.L_x_32) ;  /* 0xfffffffc00f08947 */ /* 0x004fea000383ffff */
[----:B------:R-:W-:Y:S05]  /*84a0*/  BRA `(.L_x_111) ;  /* 0xffffff9800107947 */ /* 0x000fea000383ffff */
.L_x_36:
[----:B----4-:R-:W-:-:S07]  /*84b0*/  MOV R0, UR5 ;  /* 0x0000000500007c02 */ /* 0x010fce0008000f00 */
.L_x_112:
[----:B-1----:R1:W2:Y:S02]  /*84c0*/  SYNCS.PHASECHK.TRANS64.TRYWAIT P0, [R0+URZ], R3 ;  /* 0x00000003000075a7 */ /* 0x0022a400080011ff */
[----:B--2---:R-:W-:Y:S05]  /*84d0*/  @!P0 NANOSLEEP.SYNCS 0x989680 ;  /* 0x009896800000895d */ /* 0x004fea0003900000 */
[----:B------:R-:W2:Y:S02]  /*84e0*/  @!P0 SYNCS.PHASECHK.TRANS64 P0, [R0+URZ], R3 ;  /* 0x00000003000085a7 */ /* 0x000ea400080010ff */
[----:B--2---:R-:W-:Y:S05]  /*84f0*/  @!P0 BRA `(.L_x_112) ;  /* 0xfffffffc00f08947 */ /* 0x004fea000383ffff */
[----:B------:R-:W-:Y:S05]  /*8500*/  BRA `(.L_x_113) ;  /* 0xffffff9c00807947 */ /* 0x000fea000383ffff */
.L_x_37:
[----:B----4-:R-:W-:-:S07]  /*8510*/  MOV R0, UR5 ;  /* 0x0000000500007c02 */ /* 0x010fce0008000f00 */
.L_x_114:
[----:B-1----:R1:W2:Y:S02]  /*8520*/  SYNCS.PHASECHK.TRANS64.TRYWAIT P0, [R0+URZ], R3 ;  /* 0x00000003000075a7 */ /* 0x0022a400080011ff */
[----:B--2---:R-:W-:Y:S05]  /*8530*/  @!P0 NANOSLEEP.SYNCS 0x989680 ;  /* 0x009896800000895d */ /* 0x004fea0003900000 */
[----:B------:R-:W2:Y:S02]  /*8540*/  @!P0 SYNCS.PHASECHK.TRANS64 P0, [R0+URZ], R3 ;  /* 0x00000003000085a7 */ /* 0x000ea400080010ff */
[----:B--2---:R-:W-:Y:S05]  /*8550*/  @!P0 BRA `(.L_x_114) ;  /* 0xfffffffc00f08947 */ /* 0x004fea000383ffff */
[----:B------:R-:W-:Y:S05]  /*8560*/  BRA `(.L_x_115) ;  /* 0xffffff9c008c7947 */ /* 0x000fea000383ffff */
.L_x_38:
[----:B----4-:R-:W-:-:S07]  /*8570*/  MOV R0, UR5 ;  /* 0x0000000500007c02 */ /* 0x010fce0008000f00 */
.L_x_116:
[----:B-1----:R1:W2:Y:S02]  /*8580*/  SYNCS.PHASECHK.TRANS64.TRYWAIT P0, [R0+URZ], R3 ;  /* 0x00000003000075a7 */ /* 0x0022a400080011ff */
[----:B--2---:R-:W-:Y:S05]  /*8590*/  @!P0 NANOSLEEP.SYNCS 0x989680 ;  /* 0x009896800000895d */ /* 0x004fea0003900000 */
[----:B------:R-:W2:Y:S02]  /*85a0*/  @!P0 SYNCS.PHASECHK.TRANS64 P0, [R0+URZ], R3 ;  /* 0x00000003000085a7 */ /* 0x000ea400080010ff */
[----:B--2---:R-:W-:Y:S05]  /*85b0*/  @!P0 BRA `(.L_x_116) ;  /* 0xfffffffc00f08947 */ /* 0x004fea000383ffff */
[----:B------:R-:W-:Y:S05]  /*85c0*/  BRA `(.L_x_117) ;  /* 0xffffff9c00987947 */ /* 0x000fea000383ffff */
.L_x_39:
[----:B----4-:R-:W-:-:S07]  /*85d0*/  MOV R0, UR5 ;  /* 0x0000000500007c02 */ /* 0x010fce0008000f00 */
.L_x_118:
[----:B-1----:R1:W2:Y:S02]  /*85e0*/  SYNCS.PHASECHK.TRANS64.TRYWAIT P0, [R0+URZ], R3 ;  /* 0x00000003000075a7 */ /* 0x0022a400080011ff */
[----:B--2---:R-:W-:Y:S05]  /*85f0*/  @!P0 NANOSLEEP.SYNCS 0x989680 ;  /* 0x009896800000895d */ /* 0x004fea0003900000 */
[----:B------:R-:W2:Y:S02]  /*8600*/  @!P0 SYNCS.PHASECHK.TRANS64 P0, [R0+URZ], R3 ;  /* 0x00000003000085a7 */ /* 0x000ea400080010ff */
[----:B--2---:R-:W-:Y:S05]  /*8610*/  @!P0 BRA `(.L_x_118) ;  /* 0xfffffffc00f08947 */ /* 0x004fea000383ffff */
[----:B------:R-:W-:Y:S05]  /*8620*/  BRA `(.L_x_119) ;  /* 0xffffff9c00a47947 */ /* 0x000fea000383ffff */
.L_x_40:
[----:B----4-:R-:W-:-:S07]  /*8630*/  MOV R0, UR5 ;  /* 0x0000000500007c02 */ /* 0x010fce0008000f00 */
.L_x_120:
[----:B-1----:R1:W2:Y:S02]  /*8640*/  SYNCS.PHASECHK.TRANS64.TRYWAIT P0, [R0+URZ], R3 ;  /* 0x00000003000075a7 */ /* 0x0022a400080011ff */
[----:B--2---:R-:W-:Y:S05]  /*8650*/  @!P0 NANOSLEEP.SYNCS 0x989680 ;  /* 0x009896800000895d */ /* 0x004fea0003900000 */
[----:B------:R-:W2:Y:S02]  /*8660*/  @!P0 SYNCS.PHASECHK.TRANS64 P0, [R0+URZ], R3 ;  /* 0x00000003000085a7 */ /* 0x000ea400080010ff */
[----:B--2---:R-:W-:Y:S05]  /*8670*/  @!P0 BRA `(.L_x_120) ;  /* 0xfffffffc00f08947 */ /* 0x004fea000383ffff */
[----:B------:R-:W-:Y:S05]  /*8680*/  BRA `(.L_x_121) ;  /* 0xffffff9c00b07947 */ /* 0x000fea000383ffff */
.L_x_43:
[----:B-1----:R1:W2:Y:S02]  /*8690*/  SYNCS.PHASECHK.TRANS64.TRYWAIT P0, [R0+URZ+0xf0], R5 ;  /* 0x0000f005000075a7 */ /* 0x0022a400080011ff */
[----:B--2---:R-:W-:Y:S05]  /*86a0*/  @!P0 NANOSLEEP.SYNCS 0x989680 ;  /* 0x009896800000895d */ /* 0x004fea0003900000 */
[----:B------:R-:W2:Y:S02]  /*86b0*/  @!P0 SYNCS.PHASECHK.TRANS64 P0, [R0+URZ+0xf0], R5 ;  /* 0x0000f005000085a7 */ /* 0x000ea400080010ff */
[----:B--2---:R-:W-:Y:S05]  /*86c0*/  @!P0 BRA `(.L_x_43) ;  /* 0xfffffffc00f08947 */ /* 0x004fea000383ffff */
[----:B------:R-:W-:Y:S05]  /*86d0*/  BRA `(.L_x_122) ;  /* 0xffffffa0000c7947 */ /* 0x000fea000383ffff */
.L_x_44:
[----:B------:R-:W-:-:S07]  /*86e0*/  MOV R0, UR5 ;  /* 0x0000000500007c02 */ /* 0x000fce0008000f00 */
.L_x_123:
[----:B-1----:R1:W2:Y:S02]  /*86f0*/  SYNCS.PHASECHK.TRANS64.TRYWAIT P0, [R0+URZ+0xa0], R5 ;  /* 0x0000a005000075a7 */ /* 0x0022a400080011ff */
[----:B--2---:R-:W-:Y:S05]  /*8700*/  @!P0 NANOSLEEP.SYNCS 0x989680 ;  /* 0x009896800000895d */ /* 0x004fea0003900000 */
[----:B------:R-:W2:Y:S02]  /*8710*/  @!P0 SYNCS.PHASECHK.TRANS64 P0, [R0+URZ+0xa0], R5 ;  /* 0x0000a005000085a7 */ /* 0x000ea400080010ff */
[----:B--2---:R-:W-:Y:S05]  /*8720*/  @!P0 BRA `(.L_x_123) ;  /* 0xfffffffc00f08947 */ /* 0x004fea000383ffff */
[----:B------:R-:W-:Y:S05]  /*8730*/  BRA `(.L_x_124) ;  /* 0xffffffa0001c7947 */ /* 0x000fea000383ffff */
.L_x_45:
[----:B-1----:R1:W2:Y:S02]  /*8740*/  SYNCS.PHASECHK.TRANS64.TRYWAIT P1, [R0+URZ+0x90], R5 ;  /* 0x00009005000075a7 */ /* 0x0022a400080211ff */
[----:B--2---:R-:W-:Y:S05]  /*8750*/  @!P1 NANOSLEEP.SYNCS 0x989680 ;  /* 0x009896800000995d */ /* 0x004fea0003900000 */
[----:B------:R-:W2:Y:S02]  /*8760*/  @!P1 SYNCS.PHASECHK.TRANS64 P1, [R0+URZ+0x90], R5 ;  /* 0x00009005000095a7 */ /* 0x000ea400080210ff */
[----:B--2---:R-:W-:Y:S05]  /*8770*/  @!P1 BRA `(.L_x_45) ;  /* 0xfffffffc00f09947 */ /* 0x004fea000383ffff */
[----:B------:R-:W-:Y:S05]  /*8780*/  BRA `(.L_x_125) ;  /* 0xffffffa0004c7947 */ /* 0x000fea000383ffff */
.L_x_48:
[----:B------:R-:W-:-:S07]  /*8790*/  MOV R0, UR5 ;  /* 0x0000000500007c02 */ /* 0x000fce0008000f00 */
.L_x_126:
[----:B-1----:R1:W2:Y:S02]  /*87a0*/  SYNCS.PHASECHK.TRANS64.TRYWAIT P0, [R0+URZ+0xa0], R3 ;  /* 0x0000a003000075a7 */ /* 0x0022a400080011ff */
[----:B--2---:R-:W-:Y:S05]  /*87b0*/  @!P0 NANOSLEEP.SYNCS 0x989680 ;  /* 0x009896800000895d */ /* 0x004fea0003900000 */
[----:B------:R-:W2:Y:S02]  /*87c0*/  @!P0 SYNCS.PHASECHK.TRANS64 P0, [R0+URZ+0xa0], R3 ;  /* 0x0000a003000085a7 */ /* 0x000ea400080010ff */
[----:B--2---:R-:W-:Y:S05]  /*87d0*/  @!P0 BRA `(.L_x_126) ;  /* 0xfffffffc00f08947 */ /* 0x004fea000383ffff */
[----:B------:R-:W-:Y:S05]  /*87e0*/  BRA `(.L_x_47) ;  /* 0xffffffa000a07947 */ /* 0x000fea000383ffff */
.L_x_55:
[----:B-1----:R1:W2:Y:S02]  /*87f0*/  SYNCS.PHASECHK.TRANS64.TRYWAIT P1, [R0+URZ+0x90], R5 ;  /* 0x00009005000075a7 */ /* 0x0022a400080211ff */
[----:B--2---:R-:W-:Y:S05]  /*8800*/  @!P1 NANOSLEEP.SYNCS 0x989680 ;  /* 0x009896800000995d */ /* 0x004fea0003900000 */
[----:B------:R-:W2:Y:S02]  /*8810*/  @!P1 SYNCS.PHASECHK.TRANS64 P1, [R0+URZ+0x90], R5 ;  /* 0x00009005000095a7 */ /* 0x000ea400080210ff */
[----:B--2---:R-:W-:Y:S05]  /*8820*/  @!P1 BRA `(.L_x_55) ;  /* 0xfffffffc00f09947 */ /* 0x004fea000383ffff */
[----:B------:R-:W-:Y:S05]  /*8830*/  BRA `(.L_x_127) ;  /* 0xffffffa800107947 */ /* 0x000fea000383ffff */
.L_x_56:
[----:B------:R-:W-:-:S07]  /*8840*/  MOV R3, UR7 ;  /* 0x0000000700037c02 */ /* 0x000fce0008000f00 */
.L_x_128:
[----:B-1----:R1:W2:Y:S02]  /*8850*/  SYNCS.PHASECHK.TRANS64.TRYWAIT P0, [R3+URZ+0xd0], R0 ;  /* 0x0000d000030075a7 */ /* 0x0022a400080011ff */
[----:B--2---:R-:W-:Y:S05]  /*8860*/  @!P0 NANOSLEEP.SYNCS 0x989680 ;  /* 0x009896800000895d */ /* 0x004fea0003900000 */
[----:B------:R-:W2:Y:S02]  /*8870*/  @!P0 SYNCS.PHASECHK.TRANS64 P0, [R3+URZ+0xd0], R0 ;  /* 0x0000d000030085a7 */ /* 0x000ea400080010ff */
[----:B--2---:R-:W-:Y:S05]  /*8880*/  @!P0 BRA `(.L_x_128) ;  /* 0xfffffffc00f08947 */ /* 0x004fea000383ffff */
[----:B------:R-:W-:Y:S05]  /*8890*/  BRA `(.L_x_129) ;  /* 0xffffffa800487947 */ /* 0x000fea000383ffff */
.L_x_59:
[----:B------:R-:W-:Y:S07]  /*88a0*/  MOV R0, UR6 ;  /* 0x0000000600007c02 */ /* 0x000fee0008000f00 */
.L_x_130:
[----:B-1----:R1:W2:Y:S02]  /*88b0*/  SYNCS.PHASECHK.TRANS64.TRYWAIT P0, [R0+URZ], R3 ;  /* 0x00000003000075a7 */ /* 0x0022a400080011ff */
[----:B--2---:R-:W-:Y:S05]  /*88c0*/  @!P0 NANOSLEEP.SYNCS 0x989680 ;  /* 0x009896800000895d */ /* 0x004fea0003900000 */
[----:B------:R-:W2:Y:S02]  /*88d0*/  @!P0 SYNCS.PHASECHK.TRANS64 P0, [R0+URZ], R3 ;  /* 0x00000003000085a7 */ /* 0x000ea400080010ff */
[----:B--2---:R-:W-:Y:S05]  /*88e0*/  @!P0 BRA `(.L_x_130) ;  /* 0xfffffffc00f08947 */ /* 0x004fea000383ffff */
[----:B------:R-:W-:Y:S05]  /*88f0*/  BRA `(.L_x_58) ;  /* 0xffffffa800647947 */ /* 0x000fea000383ffff */
.L_x_62:
[----:B------:R-:W-:-:S07]  /*8900*/  MOV R0, UR6 ;  /* 0x0000000600007c02 */ /* 0x000fce0008000f00 */
.L_x_131:
[----:B--2---:R2:W4:Y:S02]  /*8910*/  SYNCS.PHASECHK.TRANS64.TRYWAIT P0, [R0+URZ], R3 ;  /* 0x00000003000075a7 */ /* 0x00452400080011ff */
[----:B----4-:R-:W-:Y:S05]  /*8920*/  @!P0 NANOSLEEP.SYNCS 0x989680 ;  /* 0x009896800000895d */ /* 0x010fea0003900000 */
[----:B------:R-:W4:Y:S02]  /*8930*/  @!P0 SYNCS.PHASECHK.TRANS64 P0, [R0+URZ], R3 ;  /* 0x00000003000085a7 */ /* 0x000f2400080010ff */
[----:B----4-:R-:W-:Y:S05]  /*8940*/  @!P0 BRA `(.L_x_131) ;  /* 0xfffffffc00f08947 */ /* 0x010fea000383ffff */
[----:B------:R-:W-:Y:S05]  /*8950*/  BRA `(.L_x_132) ;  /* 0xffffffac00407947 */ /* 0x000fea000383ffff */
.L_x_63:
[----:B------:R-:W-:-:S07]  /*8960*/  MOV R0, UR6 ;  /* 0x0000000600007c02 */ /* 0x000fce0008000f00 */
.L_x_133:
[----:B-1----:R1:W2:Y:S02]  /*8970*/  SYNCS.PHASECHK.TRANS64.TRYWAIT P0, [R0+URZ], R3 ;  /* 0x00000003000075a7 */ /* 0x0022a400080011ff */
[----:B--2---:R-:W-:Y:S05]  /*8980*/  @!P0 NANOSLEEP.SYNCS 0x989680 ;  /* 0x009896800000895d */ /* 0x004fea0003900000 */
[----:B------:R-:W2:Y:S02]  /*8990*/  @!P0 SYNCS.PHASECHK.TRANS64 P0, [R0+URZ], R3 ;  /* 0x00000003000085a7 */ /* 0x000ea400080010ff */
[----:B--2---:R-:W-:Y:S05]  /*89a0*/  @!P0 BRA `(.L_x_133) ;  /* 0xfffffffc00f08947 */ /* 0x004fea000383ffff */
[----:B------:R-:W-:Y:S05]  /*89b0*/  BRA `(.L_x_134) ;  /* 0xffffffac004c7947 */ /* 0x000fea000383ffff */
.L_x_64:
[----:B------:R-:W-:-:S07]  /*89c0*/  MOV R0, UR6 ;  /* 0x0000000600007c02 */ /* 0x000fce0008000f00 */
.L_x_135:
[----:B-1----:R1:W2:Y:S02]  /*89d0*/  SYNCS.PHASECHK.TRANS64.TRYWAIT P0, [R0+URZ], R3 ;  /* 0x00000003000075a7 */ /* 0x0022a400080011ff */
[----:B--2---:R-:W-:Y:S05]  /*89e0*/  @!P0 NANOSLEEP.SYNCS 0x989680 ;  /* 0x009896800000895d */ /* 0x004fea0003900000 */
[----:B------:R-:W2:Y:S02]  /*89f0*/  @!P0 SYNCS.PHASECHK.TRANS64 P0, [R0+URZ], R3 ;  /* 0x00000003000085a7 */ /* 0x000ea400080010ff */
[----:B--2---:R-:W-:Y:S05]  /*8a00*/  @!P0 BRA `(.L_x_135) ;  /* 0xfffffffc00f08947 */ /* 0x004fea000383ffff */
[----:B------:R-:W-:Y:S05]  /*8a10*/  BRA `(.L_x_136) ;  /* 0xffffffac00587947 */ /* 0x000fea000383ffff */
.L_x_65:
[----:B------:R-:W-:-:S07]  /*8a20*/  MOV R0, UR7 ;  /* 0x0000000700007c02 */ /* 0x000fce0008000f00 */
.L_x_137:
[----:B-1----:R1:W2:Y:S02]  /*8a30*/  SYNCS.PHASECHK.TRANS64.TRYWAIT P0, [R0+URZ], R3 ;  /* 0x00000003000075a7 */ /* 0x0022a400080011ff */
[----:B--2---:R-:W-:Y:S05]  /*8a40*/  @!P0 NANOSLEEP.SYNCS 0x989680 ;  /* 0x009896800000895d */ /* 0x004fea0003900000 */
[----:B------:R-:W2:Y:S02]  /*8a50*/  @!P0 SYNCS.PHASECHK.TRANS64 P0, [R0+URZ], R3 ;  /* 0x00000003000085a7 */ /* 0x000ea400080010ff */
[----:B--2---:R-:W-:Y:S05]  /*8a60*/  @!P0 BRA `(.L_x_137) ;  /* 0xfffffffc00f08947 */ /* 0x004fea000383ffff */
[----:B------:R-:W-:Y:S05]  /*8a70*/  BRA `(.L_x_138) ;  /* 0xffffffac00647947 */ /* 0x000fea000383ffff */
.L_x_70:
[----:B--2---:R2:W3:Y:S02]  /*8a80*/  SYNCS.PHASECHK.TRANS64.TRYWAIT P0, [R0+URZ+0x90], R3 ;  /* 0x00009003000075a7 */ /* 0x0044e400080011ff */
[----:B---3--:R-:W-:Y:S05]  /*8a90*/  @!P0 NANOSLEEP.SYNCS 0x989680 ;  /* 0x009896800000895d */ /* 0x008fea0003900000 */
[----:B------:R-:W3:Y:S02]  /*8aa0*/  @!P0 SYNCS.PHASECHK.TRANS64 P0, [R0+URZ+0x90], R3 ;  /* 0x00009003000085a7 */ /* 0x000ee400080010ff */
[----:B---3--:R-:W-:Y:S05]  /*8ab0*/  @!P0 BRA `(.L_x_70) ;  /* 0xfffffffc00f08947 */ /* 0x008fea000383ffff */
[----:B------:R-:W-:Y:S05]  /*8ac0*/  BRA `(.L_x_139) ;  /* 0xffffffb000687947 */ /* 0x000fea000383ffff */
.L_x_73:
[----:B------:R-:W-:Y:S07]  /*8ad0*/  MOV R0, UR7 ;  /* 0x0000000700007c02 */ /* 0x000fee0008000f00 */
.L_x_140:
[----:B--2---:R2:W3:Y:S02]  /*8ae0*/  SYNCS.PHASECHK.TRANS64.TRYWAIT P0, [R0+URZ+0x88], R3 ;  /* 0x00008803000075a7 */ /* 0x0044e400080011ff */
[----:B---3--:R-:W-:Y:S05]  /*8af0*/  @!P0 NANOSLEEP.SYNCS 0x989680 ;  /* 0x009896800000895d */ /* 0x008fea0003900000 */
[----:B------:R-:W3:Y:S02]  /*8b00*/  @!P0 SYNCS.PHASECHK.TRANS64 P0, [R0+URZ+0x88], R3 ;  /* 0x00008803000085a7 */ /* 0x000ee400080010ff */
[----:B---3--:R-:W-:Y:S05]  /*8b10*/  @!P0 BRA `(.L_x_140) ;  /* 0xfffffffc00f08947 */ /* 0x008fea000383ffff */
[----:B------:R-:W-:Y:S05]  /*8b20*/  BRA `(.L_x_72) ;  /* 0xffffffb400487947 */ /* 0x000fea000383ffff */
.L_x_76:
[----:B--2---:R-:W-:Y:S07]  /*8b30*/  MOV R3, UR7 ;  /* 0x0000000700037c02 */ /* 0x004fee0008000f00 */
.L_x_141:
[----:B-1----:R1:W2:Y:S02]  /*8b40*/  SYNCS.PHASECHK.TRANS64.TRYWAIT P0, [R3+URZ+0x70], R12 ;  /* 0x0000700c030075a7 */ /* 0x0022a400080011ff */
[----:B--2---:R-:W-:Y:S05]  /*8b50*/  @!P0 NANOSLEEP.SYNCS 0x989680 ;  /* 0x009896800000895d */ /* 0x004fea0003900000 */
[----:B------:R-:W2:Y:S02]  /*8b60*/  @!P0 SYNCS.PHASECHK.TRANS64 P0, [R3+URZ+0x70], R12 ;  /* 0x0000700c030085a7 */ /* 0x000ea400080010ff */
[----:B--2---:R-:W-:Y:S05]  /*8b70*/  @!P0 BRA `(.L_x_141) ;  /* 0xfffffffc00f08947 */ /* 0x004fea000383ffff */
[----:B------:R-:W-:Y:S05]  /*8b80*/  BRA `(.L_x_142) ;  /* 0xffffffb400c07947 */ /* 0x000fea000383ffff */
.L_x_77:
[----:B------:R-:W-:Y:S07]  /*8b90*/  MOV R3, UR7 ;  /* 0x0000000700037c02 */ /* 0x000fee0008000f00 */
.L_x_143:
[----:B-1----:R1:W2:Y:S02]  /*8ba0*/  SYNCS.PHASECHK.TRANS64.TRYWAIT P0, [R3+URZ+0x78], R12 ;  /* 0x0000780c030075a7 */ /* 0x0022a400080011ff */
[----:B--2---:R-:W-:Y:S05]  /*8bb0*/  @!P0 NANOSLEEP.SYNCS 0x989680 ;  /* 0x009896800000895d */ /* 0x004fea0003900000 */
[----:B------:R-:W2:Y:S02]  /*8bc0*/  @!P0 SYNCS.PHASECHK.TRANS64 P0, [R3+URZ+0x78], R12 ;  /* 0x0000780c030085a7 */ /* 0x000ea400080010ff */
[----:B--2---:R-:W-:Y:S05]  /*8bd0*/  @!P0 BRA `(.L_x_143) ;  /* 0xfffffffc00f08947 */ /* 0x004fea000383ffff */
[----:B------:R-:W-:Y:S05]  /*8be0*/  BRA `(.L_x_144) ;  /* 0xffffffb800407947 */ /* 0x000fea000383ffff */
.L_x_79:
[----:B------:R-:W-:-:S07]  /*8bf0*/  MOV R0, UR7 ;  /* 0x0000000700007c02 */ /* 0x000fce0008000f00 */
.L_x_145:
[----:B-1----:R1:W3:Y:S02]  /*8c00*/  SYNCS.PHASECHK.TRANS64.TRYWAIT P0, [R0+URZ+0x70], R3 ;  /* 0x00007003000075a7 */ /* 0x0022e400080011ff */
[----:B---3--:R-:W-:Y:S05]  /*8c10*/  @!P0 NANOSLEEP.SYNCS 0x989680 ;  /* 0x009896800000895d */ /* 0x008fea0003900000 */
[----:B------:R-:W3:Y:S02]  /*8c20*/  @!P0 SYNCS.PHASECHK.TRANS64 P0, [R0+URZ+0x70], R3 ;  /* 0x00007003000085a7 */ /* 0x000ee400080010ff */
[----:B---3--:R-:W-:Y:S05]  /*8c30*/  @!P0 BRA `(.L_x_145) ;  /* 0xfffffffc00f08947 */ /* 0x008fea000383ffff */
[----:B------:R-:W-:Y:S05]  /*8c40*/  BRA `(.L_x_146) ;  /* 0xffffffb800b07947 */ /* 0x000fea000383ffff */
.L_x_81:
[----:B--2---:R2:W4:Y:S02]  /*8c50*/  SYNCS.PHASECHK.TRANS64.TRYWAIT P0, [R0+URZ+0x90], R3 ;  /* 0x00009003000075a7 */ /* 0x00452400080011ff */
[----:B----4-:R-:W-:Y:S05]  /*8c60*/  @!P0 NANOSLEEP.SYNCS 0x989680 ;  /* 0x009896800000895d */ /* 0x010fea0003900000 */
[----:B------:R-:W4:Y:S02]  /*8c70*/  @!P0 SYNCS.PHASECHK.TRANS64 P0, [R0+URZ+0x90], R3 ;  /* 0x00009003000085a7 */ /* 0x000f2400080010ff */
[----:B----4-:R-:W-:Y:S05]  /*8c80*/  @!P0 BRA `(.L_x_81) ;  /* 0xfffffffc00f08947 */ /* 0x010fea000383ffff */
[----:B------:R-:W-:Y:S05]  /*8c90*/  BRA `(.L_x_147) ;  /* 0xffffffbc00787947 */ /* 0x000fea000383ffff */
.L_x_92:
[----:B-1----:R1:W3:Y:S02]  /*8ca0*/  SYNCS.PHASECHK.TRANS64.TRYWAIT P1, [R3+URZ+0x60], R0 ;  /* 0x00006000030075a7 */ /* 0x0022e400080211ff */
[----:B---3--:R-:W-:Y:S05]  /*8cb0*/  @!P1 NANOSLEEP.SYNCS 0x989680 ;  /* 0x009896800000995d */ /* 0x008fea0003900000 */
[----:B------:R-:W3:Y:S02]  /*8cc0*/  @!P1 SYNCS.PHASECHK.TRANS64 P1, [R3+URZ+0x60], R0 ;  /* 0x00006000030095a7 */ /* 0x000ee400080210ff */
[----:B---3--:R-:W-:Y:S05]  /*8cd0*/  @!P1 BRA `(.L_x_92) ;  /* 0xfffffffc00f09947 */ /* 0x008fea000383ffff */
[----:B------:R-:W-:Y:S05]  /*8ce0*/  BRA `(.L_x_91) ;  /* 0xffffffc8009c7947 */ /* 0x000fea000383ffff */
.L_x_94:
[----:B-1----:R1:W4:Y:S02]  /*8cf0*/  SYNCS.PHASECHK.TRANS64.TRYWAIT P0, [R207+URZ+0xb0], R2 ;  /* 0x0000b002cf0075a7 */ /* 0x00232400080011ff */
[----:B----4-:R-:W-:Y:S05]  /*8d00*/  @!P0 NANOSLEEP.SYNCS 0x989680 ;  /* 0x009896800000895d */ /* 0x010fea0003900000 */
[----:B------:R-:W4:Y:S02]  /*8d10*/  @!P0 SYNCS.PHASECHK.TRANS64 P0, [R207+URZ+0xb0], R2 ;  /* 0x0000b002cf0085a7 */ /* 0x000f2400080010ff */
[----:B----4-:R-:W-:Y:S05]  /*8d20*/  @!P0 BRA `(.L_x_94) ;  /* 0xfffffffc00f08947 */ /* 0x010fea000383ffff */
[----:B------:R-:W-:Y:S05]  /*8d30*/  BRA `(.L_x_93) ;  /* 0xffffffc800f87947 */ /* 0x000fea000383ffff */
.L_x_103:
[----:B--2---:R2:W3:Y:S02]  /*8d40*/  SYNCS.PHASECHK.TRANS64.TRYWAIT P0, [R210+URZ+0x60], R3 ;  /* 0x00006003d20075a7 */ /* 0x0044e400080011ff */
[----:B---3--:R-:W-:Y:S05]  /*8d50*/  @!P0 NANOSLEEP.SYNCS 0x989680 ;  /* 0x009896800000895d */ /* 0x008fea0003900000 */
[----:B------:R-:W3:Y:S02]  /*8d60*/  @!P0 SYNCS.PHASECHK.TRANS64 P0, [R210+URZ+0x60], R3 ;  /* 0x00006003d20085a7 */ /* 0x000ee400080010ff */
[----:B---3--:R-:W-:Y:S05]  /*8d70*/  @!P0 BRA `(.L_x_103) ;  /* 0xfffffffc00f08947 */ /* 0x008fea000383ffff */
[----:B------:R-:W-:Y:S05]  /*8d80*/  BRA `(.L_x_102) ;  /* 0xffffffe000047947 */ /* 0x000fea000383ffff */
        .weak           $__internal_0_$__cuda_sm10x_tcgen05_guardrail_trap_col_being_dealloced_not_returned_by_alloc
        .type           $__internal_0_$__cuda_sm10x_tcgen05_guardrail_trap_col_being_dealloced_not_returned_by_alloc,@function
        .size           $__internal_0_$__cuda_sm10x_tcgen05_guardrail_trap_col_being_dealloced_not_returned_by_alloc,($__internal_1_$__cuda_sm10x_tcgen05_guardrail_trap_phase_invalid_during_alloc - $__internal_0_$__cuda_sm10x_tcgen05_guardrail_trap_col_being_dealloced_not_returned_by_alloc)
$__internal_0_$__cuda_sm10x_tcgen05_guardrail_trap_col_being_dealloced_not_returned_by_alloc:
[----:B------:R-:W-:Y:S05]  /*8d90*/  BPT.TRAP 0x1 ;  /* 0x000000040000795c */ /* 0x000fea0000300000 */
[----:B------:R-:W-:-:S04]  /*8da0*/  HFMA2 R3, -RZ, RZ, 0, 0 ;  /* 0x00000000ff037431 */ /* 0x000fc800000001ff */
[----:B------:R-:W-:Y:S05]  /*8db0*/  RET.REL.NODEC R2 `(_ZN7cutlass13device_kernelINS_4gemm6kernel13GemmUniversalIN4cute5tupleIJiiiiEEENS1_10collective13CollectiveMmaINS1_35MainloopSm100TmaUmmaWarpSpecializedILi6ELi2ELi4ENS5_IJNS4_1CILi1EEESB_SB_EEEEENS5_IJNSA_ILi128EEESE_SE_EEENS_12float_e4m3_tENS5_IJlSB_lEEESG_SH_NS4_8TiledMMAINS4_8MMA_AtomIJNS4_10MMA_TraitsINS4_19SM100_MMA_F8F6F4_SSEJSG_SG_fSE_SE_NS4_17integral_constantINS4_4UMMA5MajorELSO_0EEESP_NSM_INSN_7ScaleInELSQ_0EEESR_EEEEEENS4_6LayoutISC_NS5_IJNSA_ILi0EEESV_SV_EEEEENS5_IJNS4_10UnderscoreESY_SY_EEEEENS4_13SM90_TMA_LOADENS4_14ComposedLayoutINS4_7SwizzleILi3ELi4ELi3EEENS4_18smem_ptr_flag_bitsILi8EEENSU_INS5_IJNSA_ILi8EEESE_EEENS5_IJSE_SB_EEEEEEEvNS4_8identityES11_S1B_vS1C_EENS_8epilogue10collective18CollectiveEpilogueINS1E_23Sm100TmaWarpSpecializedILi2ELi2ELi64ELb0ELb0EEEJSF_NS5_IJNSU_ISE_SB_EENSU_INSA_ILi64EEESB_EEEEESG_SH_SG_SH_NS1E_6fusion15FusionCallbacksIS1I_NS1N_17LinearCombinationISG_fSG_fLNS_15FloatRoundStyleE2EEESF_S1M_JEEENS4_5SM1004TMEM4LOAD26SM100_TMEM_LOAD_32dp32b64xES11_NS12_INS13_ILi2ELi4ELi3EEES16_NSU_INS5_IJS17_S1K_EEENS5_IJS1K_SB_EEEEEEENS4_39AutoVectorizingCopyWithAssumedAlignmentILi128EEENS4_14SM90_TMA_STOREES21_S23_S23_EEEvvEEEEvNT_6ParamsE) ;  /* 0xffffff7002907950 */ /* 0x000fea0003c3ffff */
        .weak           $__internal_1_$__cuda_sm10x_tcgen05_guardrail_trap_phase_invalid_during_alloc
        .type           $__internal_1_$__cuda_sm10x_tcgen05_guardrail_trap_phase_invalid_during_alloc,@function
        .size           $__internal_1_$__cuda_sm10x_tcgen05_guardrail_trap_phase_invalid_during_alloc,($__internal_2_$__cuda_sm10x_tcgen05_guardrail_trap_unallocated_columns_being_dealloced - $__internal_1_$__cuda_sm10x_tcgen05_guardrail_trap_phase_invalid_during_alloc)
$__internal_1_$__cuda_sm10x_tcgen05_guardrail_trap_phase_invalid_during_alloc:
[----:B------:R-:W-:Y:S05]  /*8dc0*/  BPT.TRAP 0x1 ;  /* 0x000000040000795c */ /* 0x000fea0000300000 */
[----:B------:R-:W-:-:S04]  /*8dd0*/  MOV R3, 0x0 ;  /* 0x0000000000037802 */ /* 0x000fc80000000f00 */
[----:B------:R-:W-:Y:S05]  /*8de0*/  RET.REL.NODEC R2 `(_ZN7cutlass13device_kernelINS_4gemm6kernel13GemmUniversalIN4cute5tupleIJiiiiEEENS1_10collective13CollectiveMmaINS1_35MainloopSm100TmaUmmaWarpSpecializedILi6ELi2ELi4ENS5_IJNS4_1CILi1EEESB_SB_EEEEENS5_IJNSA_ILi128EEESE_SE_EEENS_12float_e4m3_tENS5_IJlSB_lEEESG_SH_NS4_8TiledMMAINS4_8MMA_AtomIJNS4_10MMA_TraitsINS4_19SM100_MMA_F8F6F4_SSEJSG_SG_fSE_SE_NS4_17integral_constantINS4_4UMMA5MajorELSO_0EEESP_NSM_INSN_7ScaleInELSQ_0EEESR_EEEEEENS4_6LayoutISC_NS5_IJNSA_ILi0EEESV_SV_EEEEENS5_IJNS4_10UnderscoreESY_SY_EEEEENS4_13SM90_TMA_LOADENS4_14ComposedLayoutINS4_7SwizzleILi3ELi4ELi3EEENS4_18smem_ptr_flag_bitsILi8EEENSU_INS5_IJNSA_ILi8EEESE_EEENS5_IJSE_SB_EEEEEEEvNS4_8identityES11_S1B_vS1C_EENS_8epilogue10collective18CollectiveEpilogueINS1E_23Sm100TmaWarpSpecializedILi2ELi2ELi64ELb0ELb0EEEJSF_NS5_IJNSU_ISE_SB_EENSU_INSA_ILi64EEESB_EEEEESG_SH_SG_SH_NS1E_6fusion15FusionCallbacksIS1I_NS1N_17LinearCombinationISG_fSG_fLNS_15FloatRoundStyleE2EEESF_S1M_JEEENS4_5SM1004TMEM4LOAD26SM100_TMEM_LOAD_32dp32b64xES11_NS12_INS13_ILi2ELi4ELi3EEES16_NSU_INS5_IJS17_S1K_EEENS5_IJS1K_SB_EEEEEEENS4_39AutoVectorizingCopyWithAssumedAlignmentILi128EEENS4_14SM90_TMA_STOREES21_S23_S23_EEEvvEEEEvNT_6ParamsE) ;  /* 0xffffff7002847950 */ /* 0x000fea0003c3ffff */
        .weak           $__internal_2_$__cuda_sm10x_tcgen05_guardrail_trap_unallocated_columns_being_dealloced
        .type           $__internal_2_$__cuda_sm10x_tcgen05_guardrail_trap_unallocated_columns_being_dealloced,@function
        .size           $__internal_2_$__cuda_sm10x_tcgen05_guardrail_trap_unallocated_columns_being_dealloced,(.L_x_149 - $__internal_2_$__cuda_sm10x_tcgen05_guardrail_trap_unallocated_columns_being_dealloced)
$__internal_2_$__cuda_sm10x_tcgen05_guardrail_trap_unallocated_columns_being_dealloced:
[----:B------:R-:W-:Y:S05]  /*8df0*/  BPT.TRAP 0x1 ;  /* 0x000000040000795c */ /* 0x000fea0000300000 */
[----:B------:R-:W-:-:S04]  /*8e00*/  HFMA2 R3, -RZ, RZ, 0, 0 ;  /* 0x00000000ff037431 */ /* 0x000fc800000001ff */
[----:B------:R-:W-:Y:S05]  /*8e10*/  RET.REL.NODEC R2 `(_ZN7cutlass13device_kernelINS_4gemm6kernel13GemmUniversalIN4cute5tupleIJiiiiEEENS1_10collective13CollectiveMmaINS1_35MainloopSm100TmaUmmaWarpSpecializedILi6ELi2ELi4ENS5_IJNS4_1CILi1EEESB_SB_EEEEENS5_IJNSA_ILi128EEESE_SE_EEENS_12float_e4m3_tENS5_IJlSB_lEEESG_SH_NS4_8TiledMMAINS4_8MMA_AtomIJNS4_10MMA_TraitsINS4_19SM100_MMA_F8F6F4_SSEJSG_SG_fSE_SE_NS4_17integral_constantINS4_4UMMA5MajorELSO_0EEESP_NSM_INSN_7ScaleInELSQ_0EEESR_EEEEEENS4_6LayoutISC_NS5_IJNSA_ILi0EEESV_SV_EEEEENS5_IJNS4_10UnderscoreESY_SY_EEEEENS4_13SM90_TMA_LOADENS4_14ComposedLayoutINS4_7SwizzleILi3ELi4ELi3EEENS4_18smem_ptr_flag_bitsILi8EEENSU_INS5_IJNSA_ILi8EEESE_EEENS5_IJSE_SB_EEEEEEEvNS4_8identityES11_S1B_vS1C_EENS_8epilogue10collective18CollectiveEpilogueINS1E_23Sm100TmaWarpSpecializedILi2ELi2ELi64ELb0ELb0EEEJSF_NS5_IJNSU_ISE_SB_EENSU_INSA_ILi64EEESB_EEEEESG_SH_SG_SH_NS1E_6fusion15FusionCallbacksIS1I_NS1N_17LinearCombinationISG_fSG_fLNS_15FloatRoundStyleE2EEESF_S1M_JEEENS4_5SM1004TMEM4LOAD26SM100_TMEM_LOAD_32dp32b64xES11_NS12_INS13_ILi2ELi4ELi3EEES16_NSU_INS5_IJS17_S1K_EEENS5_IJS1K_SB_EEEEEEENS4_39AutoVectorizingCopyWithAssumedAlignmentILi128EEENS4_14SM90_TMA_STOREES21_S23_S23_EEEvvEEEEvNT_6ParamsE) ;  /* 0xffffff7002787950 */ /* 0x000fea0003c3ffff */
.L_x_148:
[----:B------:R-:W-:-:S00]  /*8e20*/  BRA `(.L_x_148) ;  /* 0xfffffffc00fc7947 */ /* 0x000fc0000383ffff */
[----:B------:R-:W-:-:S00]  /*8e30*/  NOP ;  /* 0x0000000000007918 */ /* 0x000fc00000000000 */
        /* <DEDUP_REMOVED lines=12> */
.L_x_149:


//--------------------- .nv.global.init           --------------------------
	.section	.nv.global.init,"aw",@progbits
.nv.global.init:
	.type		$str$27,@object
	.size		$str$27,($str$28 - $str$27)
$str$27:
        /*0000*/ 	.byte	0x28, 0x61, 0x64, 0x64, 0x72, 0x65, 0x73, 0x73, 0x20, 0x26, 0x20, 0x6d, 0x61, 0x73, 0x6b, 0x29
        /*0010*/ 	.byte	0x20, 0x3d, 0x3d, 0x20, 0x30, 0x00
	.type		$str$28,@object
	.size		$str$28,($str$26 - $str$28)
$str$28:
        /*0016*/ 	.byte	0x2f, 0x74, 0x6d, 0x70, 0x2f, 0x63, 0x75, 0x74, 0x6c, 0x61, 0x73, 0x73, 0x5f, 0x73, 0x77, 0x65
        /*0026*/ 	.byte	0x65, 0x70, 0x5f, 0x73, 0x72, 0x63, 0x2f, 0x69, 0x6e, 0x63, 0x6c, 0x75, 0x64, 0x65, 0x2f, 0x63
        /*0036*/ 	.byte	0x75, 0x74, 0x65, 0x2f, 0x70, 0x6f, 0x69, 0x6e, 0x74, 0x65, 0x72, 0x5f, 0x66, 0x6c, 0x61, 0x67
        /*0046*/ 	.byte	0x67, 0x65, 0x64, 0x2e, 0x68, 0x70, 0x70, 0x00
	.type		$str$26,@object
	.size		$str$26,($str$25 - $str$26)
$str$26:
        /*004e*/ 	.byte	0x2f, 0x74, 0x6d, 0x70, 0x2f, 0x63, 0x75, 0x74, 0x6c, 0x61, 0x73, 0x73, 0x5f, 0x73, 0x77, 0x65
        /*005e*/ 	.byte	0x65, 0x70, 0x5f, 0x73, 0x72, 0x63, 0x2f, 0x69, 0x6e, 0x63, 0x6c, 0x75, 0x64, 0x65, 0x2f, 0x63
        /*006e*/ 	.byte	0x75, 0x74, 0x65, 0x2f, 0x61, 0x74, 0x6f, 0x6d, 0x2f, 0x63, 0x6f, 0x70, 0x79, 0x5f, 0x74, 0x72
        /*007e*/ 	.byte	0x61, 0x69, 0x74, 0x73, 0x5f, 0x73, 0x6d, 0x31, 0x30, 0x30, 0x2e, 0x68, 0x70, 0x70, 0x00
	.type		$str$25,@object
	.size		$str$25,(__unnamed_1 - $str$25)
$str$25:
        /*008d*/ 	.byte	0x28, 0x28, 0x75, 0x69, 0x6e, 0x74, 0x33, 0x32, 0x5f, 0x74, 0x28, 0x74, 0x68, 0x72, 0x65, 0x61
        /*009d*/ 	.byte	0x64, 0x49, 0x64, 0x78, 0x2e, 0x78, 0x29, 0x20, 0x2f, 0x20, 0x33, 0x32, 0x29, 0x20, 0x25, 0x20
        /*00ad*/ 	.byte	0x34, 0x29, 0x20, 0x3d, 0x3d, 0x20, 0x28, 0x28, 0x28, 0x74, 0x6d, 0x65, 0x6d, 0x5f, 0x61, 0x64
        /*00bd*/ 	.byte	0x64, 0x72, 0x20, 0x3e, 0x3e, 0x20, 0x31, 0x36, 0x29, 0x20, 0x2f, 0x20, 0x33, 0x32, 0x29, 0x20
        /*00cd*/ 	.byte	0x25, 0x20, 0x34, 0x29, 0x00
	.type		__unnamed_1,@object
	.size		__unnamed_1,(__unnamed_2 - __unnamed_1)
__unnamed_1:
        /*00d2*/ 	.byte	0x61, 0x75, 0x74, 0x6f, 0x20, 0x63, 0x75, 0x74, 0x65, 0x3a, 0x3a, 0x61, 0x73, 0x5f, 0x70, 0x6f
        /* <DEDUP_REMOVED lines=24> */
        /*0262*/ 	.byte	0x43, 0x3c, 0x38, 0x31, 0x39, 0x32, 0x3e, 0x3e, 0x3e, 0x3e, 0x5d, 0x00
	.type		__unnamed_2,@object
	.size		__unnamed_2,(.L_2 - __unnamed_2)
__unnamed_2:
        /* <DEDUP_REMOVED lines=42> */
        /*050e*/ 	.byte	0x3e, 0x3e, 0x3e, 0x3e, 0x5d, 0x00
.L_2:


//--------------------- .nv.shared._ZN7cutlass13device_kernelINS_4gemm6kernel13GemmUniversalIN4cute5tupleIJiiiiEEENS1_10collective13CollectiveMmaINS1_35MainloopSm100TmaUmmaWarpSpecializedILi6ELi2ELi4ENS5_IJNS4_1CILi1EEESB_SB_EEEEENS5_IJNSA_ILi128EEESE_SE_EEENS_12float_e4m3_tENS5_IJlSB_lEEESG_SH_NS4_8TiledMMAINS4_8MMA_AtomIJNS4_10MMA_TraitsINS4_19SM100_MMA_F8F6F4_SSEJSG_SG_fSE_SE_NS4_17integral_constantINS4_4UMMA5MajorELSO_0EEESP_NSM_INSN_7ScaleInELSQ_0EEESR_EEEEEENS4_6LayoutISC_NS5_IJNSA_ILi0EEESV_SV_EEEEENS5_IJNS4_10UnderscoreESY_SY_EEEEENS4_13SM90_TMA_LOADENS4_14ComposedLayoutINS4_7SwizzleILi3ELi4ELi3EEENS4_18smem_ptr_flag_bitsILi8EEENSU_INS5_IJNSA_ILi8EEESE_EEENS5_IJSE_SB_EEEEEEEvNS4_8identityES11_S1B_vS1C_EENS_8epilogue10collective18CollectiveEpilogueINS1E_23Sm100TmaWarpSpecializedILi2ELi2ELi64ELb0ELb0EEEJSF_NS5_IJNSU_ISE_SB_EENSU_INSA_ILi64EEESB_EEEEESG_SH_SG_SH_NS1E_6fusion15FusionCallbacksIS1I_NS1N_17LinearCombinationISG_fSG_fLNS_15FloatRoundStyleE2EEESF_S1M_JEEENS4_5SM1004TMEM4LOAD26SM100_TMEM_LOAD_32dp32b64xES11_NS12_INS13_ILi2ELi4ELi3EEES16_NSU_INS5_IJS17_S1K_EEENS5_IJS1K_SB_EEEEEEENS4_39AutoVectorizingCopyWithAssumedAlignmentILi128EEENS4_14SM90_TMA_STOREES21_S23_S23_EEEvvEEEEvNT_6ParamsE --------------------------
	.section	.nv.shared._ZN7cutlass13device_kernelINS_4gemm6kernel13GemmUniversalIN4cute5tupleIJiiiiEEENS1_10collective13CollectiveMmaINS1_35MainloopSm100TmaUmmaWarpSpecializedILi6ELi2ELi4ENS5_IJNS4_1CILi1EEESB_SB_EEEEENS5_IJNSA_ILi128EEESE_SE_EEENS_12float_e4m3_tENS5_IJlSB_lEEESG_SH_NS4_8TiledMMAINS4_8MMA_AtomIJNS4_10MMA_TraitsINS4_19SM100_MMA_F8F6F4_SSEJSG_SG_fSE_SE_NS4_17integral_constantINS4_4UMMA5MajorELSO_0EEESP_NSM_INSN_7ScaleInELSQ_0EEESR_EEEEEENS4_6LayoutISC_NS5_IJNSA_ILi0EEESV_SV_EEEEENS5_IJNS4_10UnderscoreESY_SY_EEEEENS4_13SM90_TMA_LOADENS4_14ComposedLayoutINS4_7SwizzleILi3ELi4ELi3EEENS4_18smem_ptr_flag_bitsILi8EEENSU_INS5_IJNSA_ILi8EEESE_EEENS5_IJSE_SB_EEEEEEEvNS4_8identityES11_S1B_vS1C_EENS_8epilogue10collective18CollectiveEpilogueINS1E_23Sm100TmaWarpSpecializedILi2ELi2ELi64ELb0ELb0EEEJSF_NS5_IJNSU_ISE_SB_EENSU_INSA_ILi64EEESB_EEEEESG_SH_SG_SH_NS1E_6fusion15FusionCallbacksIS1I_NS1N_17LinearCombinationISG_fSG_fLNS_15FloatRoundStyleE2EEESF_S1M_JEEENS4_5SM1004TMEM4LOAD26SM100_TMEM_LOAD_32dp32b64xES11_NS12_INS13_ILi2ELi4ELi3EEES16_NSU_INS5_IJS17_S1K_EEENS5_IJS1K_SB_EEEEEEENS4_39AutoVectorizingCopyWithAssumedAlignmentILi128EEENS4_14SM90_TMA_STOREES21_S23_S23_EEEvvEEEEvNT_6ParamsE,"aw",@nobits
	.sectionflags	@""
	.align	16
	.zero		1024


//--------------------- .nv.shared.reserved.0     --------------------------
	.section	.nv.shared.reserved.0,"aw",@nobits
	.weak		__nv_reservedSMEM_offset_0_alias
	.size		__nv_reservedSMEM_offset_0_alias, 0, 64
	.other		__nv_reservedSMEM_offset_0_alias,@"STO_CUDA_RESERVED_SHARED STV_DEFAULT"
__nv_reservedSMEM_offset_0_alias:
	.zero		0
.nv.shared.reserved.0:
	.zero		64
	.weak		__nv_reservedSMEM_tcgen05_partition
	.type		__nv_reservedSMEM_tcgen05_partition,@object
	.size		__nv_reservedSMEM_tcgen05_partition,(.L_0 - __nv_reservedSMEM_tcgen05_partition)
__nv_reservedSMEM_tcgen05_partition:
	.zero		32
.L_0:


//--------------------- .nv.global                --------------------------
	.section	.nv.global,"aw",@nobits
.nv.global:
	.type		_ZN40_INTERNAL_d1742d9e_4_k_cu_23a03e67_206374cute1_E,@object
	.size		_ZN40_INTERNAL_d1742d9e_4_k_cu_23a03e67_206374cute1_E,(_ZN40_INTERNAL_d1742d9e_4_k_cu_23a03e67_206374cuda3std3__45__cpo6cbeginE - _ZN40_INTERNAL_d1742d9e_4_k_cu_23a03e67_206374cute1_E)
_ZN40_INTERNAL_d1742d9e_4_k_cu_23a03e67_206374cute1_E:
	.zero		1
	.type		_ZN40_INTERNAL_d1742d9e_4_k_cu_23a03e67_206374cuda3std3__45__cpo6cbeginE,@object
	.size		_ZN40_INTERNAL_d1742d9e_4_k_cu_23a03e67_206374cuda3std3__45__cpo6cbeginE,(_ZN40_INTERNAL_d1742d9e_4_k_cu_23a03e67_206374cuda3std3__48in_placeE - _ZN40_INTERNAL_d1742d9e_4_k_cu_23a03e67_206374cuda3std3__45__cpo6cbeginE)
_ZN40_INTERNAL_d1742d9e_4_k_cu_23a03e67_206374cuda3std3__45__cpo6cbeginE:
	.zero		1
	.type		_ZN40_INTERNAL_d1742d9e_4_k_cu_23a03e67_206374cuda3std3__48in_placeE,@object
	.size		_ZN40_INTERNAL_d1742d9e_4_k_cu_23a03e67_206374cuda3std3__48in_placeE,(_ZN40_INTERNAL_d1742d9e_4_k_cu_23a03e67_206374cuda3std6ranges3__45__cpo9iter_moveE - _ZN40_INTERNAL_d1742d9e_4_k_cu_23a03e67_206374cuda3std3__48in_placeE)
_ZN40_INTERNAL_d1742d9e_4_k_cu_23a03e67_206374cuda3std3__48in_placeE:
	.zero		1
	.type		_ZN40_INTERNAL_d1742d9e_4_k_cu_23a03e67_206374cuda3std6ranges3__45__cpo9iter_moveE,@object
	.size		_ZN40_INTERNAL_d1742d9e_4_k_cu_23a03e67_206374cuda3std6ranges3__45__cpo9iter_moveE,(_ZN40_INTERNAL_d1742d9e_4_k_cu_23a03e67_206374cuda3std3__45__cpo5beginE - _ZN40_INTERNAL_d1742d9e_4_k_cu_23a03e67_206374cuda3std6ranges3__45__cpo9iter_moveE)
_ZN40_INTERNAL_d1742d9e_4_k_cu_23a03e67_206374cuda3std6ranges3__45__cpo9iter_moveE:
	.zero		1
	.type		_ZN40_INTERNAL_d1742d9e_4_k_cu_23a03e67_206374cuda3std3__45__cpo5beginE,@object
	.size		_ZN40_INTERNAL_d1742d9e_4_k_cu_23a03e67_206374cuda3std3__45__cpo5beginE,(_ZN40_INTERNAL_d1742d9e_4_k_cu_23a03e67_206374cuda3std3__442_GLOBAL__N__d1742d9e_4_k_cu_23a03e67_206376ignoreE - _ZN40_INTERNAL_d1742d9e_4_k_cu_23a03e67_206374cuda3std3__45__cpo5beginE)
_ZN40_INTERNAL_d1742d9e_4_k_cu_23a03e67_206374cuda3std3__45__cpo5beginE:
	.zero		1
	.type		_ZN40_INTERNAL_d1742d9e_4_k_cu_23a03e67_206374cuda3std3__442_GLOBAL__N__d1742d9e_4_k_cu_23a03e67_206376ignoreE,@object
	.size		_ZN40_INTERNAL_d1742d9e_4_k_cu_23a03e67_206374cuda3std3__442_GLOBAL__N__d1742d9e_4_k_cu_23a03e67_206376ignoreE,(_ZN40_INTERNAL_d1742d9e_4_k_cu_23a03e67_206374cute7productE - _ZN40_INTERNAL_d1742d9e_4_k_cu_23a03e67_206374cuda3std3__442_GLOBAL__N__d1742d9e_4_k_cu_23a03e67_206376ignoreE)
_ZN40_INTERNAL_d1742d9e_4_k_cu_23a03e67_206374cuda3std3__442_GLOBAL__N__d1742d9e_4_k_cu_23a03e67_206376ignoreE:
	.zero		1
	.type		_ZN40_INTERNAL_d1742d9e_4_k_cu_23a03e67_206374cute7productE,@object
	.size		_ZN40_INTERNAL_d1742d9e_4_k_cu_23a03e67_206374cute7productE,(_ZN40_INTERNAL_d1742d9e_4_k_cu_23a03e67_206374cuda3std3__45__cpo3endE - _ZN40_INTERNAL_d1742d9e_4_k_cu_23a03e67_206374cute7productE)
_ZN40_INTERNAL_d1742d9e_4_k_cu_23a03e67_206374cute7productE:
	.zero		1
	.type		_ZN40_INTERNAL_d1742d9e_4_k_cu_23a03e67_206374cuda3std3__45__cpo3endE,@object
	.size		_ZN40_INTERNAL_d1742d9e_4_k_cu_23a03e67_206374cuda3std3__45__cpo3endE,(_ZN40_INTERNAL_d1742d9e_4_k_cu_23a03e67_206374cuda3std3__419piecewise_constructE - _ZN40_INTERNAL_d1742d9e_4_k_cu_23a03e67_206374cuda3std3__45__cpo3endE)
_ZN40_INTERNAL_d1742d9e_4_k_cu_23a03e67_206374cuda3std3__45__cpo3endE:
	.zero		1
	.type		_ZN40_INTERNAL_d1742d9e_4_k_cu_23a03e67_206374cuda3std3__419piecewise_constructE,@object
	.size		_ZN40_INTERNAL_d1742d9e_4_k_cu_23a03e67_206374cuda3std3__419piecewise_constructE,(_ZN40_INTERNAL_d1742d9e_4_k_cu_23a03e67_206374cuda3std3__45__cpo4cendE - _ZN40_INTERNAL_d1742d9e_4_k_cu_23a03e67_206374cuda3std3__419piecewise_constructE)
_ZN40_INTERNAL_d1742d9e_4_k_cu_23a03e67_206374cuda3std3__419piecewise_constructE:
	.zero		1
	.type		_ZN40_INTERNAL_d1742d9e_4_k_cu_23a03e67_206374cuda3std3__45__cpo4cendE,@object
	.size		_ZN40_INTERNAL_d1742d9e_4_k_cu_23a03e67_206374cuda3std3__45__cpo4cendE,(_ZN40_INTERNAL_d1742d9e_4_k_cu_23a03e67_206374cuda3std6ranges3__45__cpo4swapE - _ZN40_INTERNAL_d1742d9e_4_k_cu_23a03e67_206374cuda3std3__45__cpo4cendE)
_ZN40_INTERNAL_d1742d9e_4_k_cu_23a03e67_206374cuda3std3__45__cpo4cendE:
	.zero		1
	.type		_ZN40_INTERNAL_d1742d9e_4_k_cu_23a03e67_206374cuda3std6ranges3__45__cpo4swapE,@object
	.size		_ZN40_INTERNAL_d1742d9e_4_k_cu_23a03e67_206374cuda3std6ranges3__45__cpo4swapE,(.L_10 - _ZN40_INTERNAL_d1742d9e_4_k_cu_23a03e67_206374cuda3std6ranges3__45__cpo4swapE)
_ZN40_INTERNAL_d1742d9e_4_k_cu_23a03e67_206374cuda3std6ranges3__45__cpo4swapE:
	.zero		1
.L_10:


//--------------------- .nv.constant0._ZN7cutlass13device_kernelINS_4gemm6kernel13GemmUniversalIN4cute5tupleIJiiiiEEENS1_10collective13CollectiveMmaINS1_35MainloopSm100TmaUmmaWarpSpecializedILi6ELi2ELi4ENS5_IJNS4_1CILi1EEESB_SB_EEEEENS5_IJNSA_ILi128EEESE_SE_EEENS_12float_e4m3_tENS5_IJlSB_lEEESG_SH_NS4_8TiledMMAINS4_8MMA_AtomIJNS4_10MMA_TraitsINS4_19SM100_MMA_F8F6F4_SSEJSG_SG_fSE_SE_NS4_17integral_constantINS4_4UMMA5MajorELSO_0EEESP_NSM_INSN_7ScaleInELSQ_0EEESR_EEEEEENS4_6LayoutISC_NS5_IJNSA_ILi0EEESV_SV_EEEEENS5_IJNS4_10UnderscoreESY_SY_EEEEENS4_13SM90_TMA_LOADENS4_14ComposedLayoutINS4_7SwizzleILi3ELi4ELi3EEENS4_18smem_ptr_flag_bitsILi8EEENSU_INS5_IJNSA_ILi8EEESE_EEENS5_IJSE_SB_EEEEEEEvNS4_8identityES11_S1B_vS1C_EENS_8epilogue10collective18CollectiveEpilogueINS1E_23Sm100TmaWarpSpecializedILi2ELi2ELi64ELb0ELb0EEEJSF_NS5_IJNSU_ISE_SB_EENSU_INSA_ILi64EEESB_EEEEESG_SH_SG_SH_NS1E_6fusion15FusionCallbacksIS1I_NS1N_17LinearCombinationISG_fSG_fLNS_15FloatRoundStyleE2EEESF_S1M_JEEENS4_5SM1004TMEM4LOAD26SM100_TMEM_LOAD_32dp32b64xES11_NS12_INS13_ILi2ELi4ELi3EEES16_NSU_INS5_IJS17_S1K_EEENS5_IJS1K_SB_EEEEEEENS4_39AutoVectorizingCopyWithAssumedAlignmentILi128EEENS4_14SM90_TMA_STOREES21_S23_S23_EEEvvEEEEvNT_6ParamsE --------------------------
	.section	.nv.constant0._ZN7cutlass13device_kernelINS_4gemm6kernel13GemmUniversalIN4cute5tupleIJiiiiEEENS1_10collective13CollectiveMmaINS1_35MainloopSm100TmaUmmaWarpSpecializedILi6ELi2ELi4ENS5_IJNS4_1CILi1EEESB_SB_EEEEENS5_IJNSA_ILi128EEESE_SE_EEENS_12float_e4m3_tENS5_IJlSB_lEEESG_SH_NS4_8TiledMMAINS4_8MMA_AtomIJNS4_10MMA_TraitsINS4_19SM100_MMA_F8F6F4_SSEJSG_SG_fSE_SE_NS4_17integral_constantINS4_4UMMA5MajorELSO_0EEESP_NSM_INSN_7ScaleInELSQ_0EEESR_EEEEEENS4_6LayoutISC_NS5_IJNSA_ILi0EEESV_SV_EEEEENS5_IJNS4_10UnderscoreESY_SY_EEEEENS4_13SM90_TMA_LOADENS4_14ComposedLayoutINS4_7SwizzleILi3ELi4ELi3EEENS4_18smem_ptr_flag_bitsILi8EEENSU_INS5_IJNSA_ILi8EEESE_EEENS5_IJSE_SB_EEEEEEEvNS4_8identityES11_S1B_vS1C_EENS_8epilogue10collective18CollectiveEpilogueINS1E_23Sm100TmaWarpSpecializedILi2ELi2ELi64ELb0ELb0EEEJSF_NS5_IJNSU_ISE_SB_EENSU_INSA_ILi64EEESB_EEEEESG_SH_SG_SH_NS1E_6fusion15FusionCallbacksIS1I_NS1N_17LinearCombinationISG_fSG_fLNS_15FloatRoundStyleE2EEESF_S1M_JEEENS4_5SM1004TMEM4LOAD26SM100_TMEM_LOAD_32dp32b64xES11_NS12_INS13_ILi2ELi4ELi3EEES16_NSU_INS5_IJS17_S1K_EEENS5_IJS1K_SB_EEEEEEENS4_39AutoVectorizingCopyWithAssumedAlignmentILi128EEENS4_14SM90_TMA_STOREES21_S23_S23_EEEvvEEEEvNT_6ParamsE,"a",@progbits
	.sectionflags	@""
	.align	4
.nv.constant0._ZN7cutlass13device_kernelINS_4gemm6kernel13GemmUniversalIN4cute5tupleIJiiiiEEENS1_10collective13CollectiveMmaINS1_35MainloopSm100TmaUmmaWarpSpecializedILi6ELi2ELi4ENS5_IJNS4_1CILi1EEESB_SB_EEEEENS5_IJNSA_ILi128EEESE_SE_EEENS_12float_e4m3_tENS5_IJlSB_lEEESG_SH_NS4_8TiledMMAINS4_8MMA_AtomIJNS4_10MMA_TraitsINS4_19SM100_MMA_F8F6F4_SSEJSG_SG_fSE_SE_NS4_17integral_constantINS4_4UMMA5MajorELSO_0EEESP_NSM_INSN_7ScaleInELSQ_0EEESR_EEEEEENS4_6LayoutISC_NS5_IJNSA_ILi0EEESV_SV_EEEEENS5_IJNS4_10UnderscoreESY_SY_EEEEENS4_13SM90_TMA_LOADENS4_14ComposedLayoutINS4_7SwizzleILi3ELi4ELi3EEENS4_18smem_ptr_flag_bitsILi8EEENSU_INS5_IJNSA_ILi8EEESE_EEENS5_IJSE_SB_EEEEEEEvNS4_8identityES11_S1B_vS1C_EENS_8epilogue10collective18CollectiveEpilogueINS1E_23Sm100TmaWarpSpecializedILi2ELi2ELi64ELb0ELb0EEEJSF_NS5_IJNSU_ISE_SB_EENSU_INSA_ILi64EEESB_EEEEESG_SH_SG_SH_NS1E_6fusion15FusionCallbacksIS1I_NS1N_17LinearCombinationISG_fSG_fLNS_15FloatRoundStyleE2EEESF_S1M_JEEENS4_5SM1004TMEM4LOAD26SM100_TMEM_LOAD_32dp32b64xES11_NS12_INS13_ILi2ELi4ELi3EEES16_NSU_INS5_IJS17_S1K_EEENS5_IJS1K_SB_EEEEEEENS4_39AutoVectorizingCopyWithAssumedAlignmentILi128EEENS4_14SM90_TMA_STOREES21_S23_S23_EEEvvEEEEvNT_6ParamsE:
	.zero		2944


//--------------------- SYMBOLS --------------------------

	.type		.nv.reservedSmem.offset0,@object
	.size		.nv.reservedSmem.offset0,0x4
	.type		.nv.reservedSmem.cap,@object
	.size		.nv.reservedSmem.cap,0x4
	.type		__assertfail,@function
